//
// Generated by NVIDIA NVVM Compiler
//
// Compiler Build ID: CL-36424714
// Cuda compilation tools, release 13.0, V13.0.88
// Based on NVVM 20.0.0
//

.version 9.0
.target sm_100
.address_size 64

	// .globl	_Z11fermiKernelPdS_dddiS_S_S_S_

.visible .entry _Z11fermiKernelPdS_dddiS_S_S_S_(
	.param .u64 .ptr .align 1 _Z11fermiKernelPdS_dddiS_S_S_S__param_0,
	.param .u64 .ptr .align 1 _Z11fermiKernelPdS_dddiS_S_S_S__param_1,
	.param .f64 _Z11fermiKernelPdS_dddiS_S_S_S__param_2,
	.param .f64 _Z11fermiKernelPdS_dddiS_S_S_S__param_3,
	.param .f64 _Z11fermiKernelPdS_dddiS_S_S_S__param_4,
	.param .u32 _Z11fermiKernelPdS_dddiS_S_S_S__param_5,
	.param .u64 .ptr .align 1 _Z11fermiKernelPdS_dddiS_S_S_S__param_6,
	.param .u64 .ptr .align 1 _Z11fermiKernelPdS_dddiS_S_S_S__param_7,
	.param .u64 .ptr .align 1 _Z11fermiKernelPdS_dddiS_S_S_S__param_8,
	.param .u64 .ptr .align 1 _Z11fermiKernelPdS_dddiS_S_S_S__param_9
)
{
	.reg .pred 	%p<32>;
	.reg .b32 	%r<68>;
	.reg .b32 	%f<7>;
	.reg .b64 	%rd<45>;
	.reg .b64 	%fd<175>;

	ld.param.u64 	%rd13, [_Z11fermiKernelPdS_dddiS_S_S_S__param_0];
	ld.param.u64 	%rd14, [_Z11fermiKernelPdS_dddiS_S_S_S__param_1];
	ld.param.f64 	%fd47, [_Z11fermiKernelPdS_dddiS_S_S_S__param_3];
	ld.param.u32 	%r24, [_Z11fermiKernelPdS_dddiS_S_S_S__param_5];
	ld.param.u64 	%rd15, [_Z11fermiKernelPdS_dddiS_S_S_S__param_6];
	ld.param.u64 	%rd12, [_Z11fermiKernelPdS_dddiS_S_S_S__param_9];
	cvta.to.global.u64 	%rd1, %rd15;
	cvta.to.global.u64 	%rd2, %rd13;
	cvta.to.global.u64 	%rd3, %rd12;
	cvta.to.global.u64 	%rd4, %rd14;
	ld.global.f64 	%fd174, [%rd4];
	fma.rn.f64 	%fd2, %fd47, 0dC01E000000000000, %fd174;
	fma.rn.f64 	%fd3, %fd47, 0d4020FAE147AE147B, %fd174;
	mov.u32 	%r1, %tid.x;
	setp.ge.s32 	%p1, %r1, %r24;
	mov.f64 	%fd160, 0d0000000000000000;
	mov.f64 	%fd161, %fd160;
	@%p1 bra 	$L__BB0_6;
	mov.f64 	%fd161, 0d0000000000000000;
	mov.u32 	%r62, %r1;
	mov.f64 	%fd160, %fd161;
$L__BB0_2:
	ld.param.f64 	%fd154, [_Z11fermiKernelPdS_dddiS_S_S_S__param_4];
	mul.wide.s32 	%rd16, %r62, 8;
	add.s64 	%rd5, %rd2, %rd16;
	ld.global.f64 	%fd51, [%rd5];
	sub.f64 	%fd52, %fd51, %fd2;
	div.rn.f64 	%fd6, %fd52, %fd154;
	fma.rn.f64 	%fd53, %fd6, 0d3FF71547652B82FE, 0d4338000000000000;
	{
	.reg .b32 %temp; 
	mov.b64 	{%r3, %temp}, %fd53;
	}
	mov.f64 	%fd54, 0dC338000000000000;
	add.rn.f64 	%fd55, %fd53, %fd54;
	fma.rn.f64 	%fd56, %fd55, 0dBFE62E42FEFA39EF, %fd6;
	fma.rn.f64 	%fd57, %fd55, 0dBC7ABC9E3B39803F, %fd56;
	fma.rn.f64 	%fd58, %fd57, 0d3E5ADE1569CE2BDF, 0d3E928AF3FCA213EA;
	fma.rn.f64 	%fd59, %fd58, %fd57, 0d3EC71DEE62401315;
	fma.rn.f64 	%fd60, %fd59, %fd57, 0d3EFA01997C89EB71;
	fma.rn.f64 	%fd61, %fd60, %fd57, 0d3F2A01A014761F65;
	fma.rn.f64 	%fd62, %fd61, %fd57, 0d3F56C16C1852B7AF;
	fma.rn.f64 	%fd63, %fd62, %fd57, 0d3F81111111122322;
	fma.rn.f64 	%fd64, %fd63, %fd57, 0d3FA55555555502A1;
	fma.rn.f64 	%fd65, %fd64, %fd57, 0d3FC5555555555511;
	fma.rn.f64 	%fd66, %fd65, %fd57, 0d3FE000000000000B;
	fma.rn.f64 	%fd67, %fd66, %fd57, 0d3FF0000000000000;
	fma.rn.f64 	%fd68, %fd67, %fd57, 0d3FF0000000000000;
	{
	.reg .b32 %temp; 
	mov.b64 	{%r4, %temp}, %fd68;
	}
	{
	.reg .b32 %temp; 
	mov.b64 	{%temp, %r5}, %fd68;
	}
	shl.b32 	%r25, %r3, 20;
	add.s32 	%r26, %r25, %r5;
	mov.b64 	%fd159, {%r4, %r26};
	{
	.reg .b32 %temp; 
	mov.b64 	{%temp, %r27}, %fd6;
	}
	mov.b32 	%f4, %r27;
	abs.f32 	%f1, %f4;
	setp.lt.f32 	%p2, %f1, 0f4086232B;
	@%p2 bra 	$L__BB0_5;
	setp.lt.f64 	%p3, %fd6, 0d0000000000000000;
	add.f64 	%fd69, %fd6, 0d7FF0000000000000;
	selp.f64 	%fd159, 0d0000000000000000, %fd69, %p3;
	setp.geu.f32 	%p4, %f1, 0f40874800;
	@%p4 bra 	$L__BB0_5;
	shr.u32 	%r28, %r3, 31;
	add.s32 	%r29, %r3, %r28;
	shr.s32 	%r30, %r29, 1;
	shl.b32 	%r31, %r30, 20;
	add.s32 	%r32, %r5, %r31;
	mov.b64 	%fd70, {%r4, %r32};
	sub.s32 	%r33, %r3, %r30;
	shl.b32 	%r34, %r33, 20;
	add.s32 	%r35, %r34, 1072693248;
	mov.b32 	%r36, 0;
	mov.b64 	%fd71, {%r36, %r35};
	mul.f64 	%fd159, %fd71, %fd70;
$L__BB0_5:
	add.f64 	%fd72, %fd159, 0d3FF0000000000000;
	rcp.rn.f64 	%fd73, %fd72;
	mul.wide.s32 	%rd17, %r62, 8;
	add.s64 	%rd18, %rd1, %rd17;
	st.global.f64 	[%rd18], %fd73;
	ld.global.f64 	%fd74, [%rd5];
	fma.rn.f64 	%fd160, %fd73, %fd74, %fd160;
	add.f64 	%fd161, %fd161, %fd73;
	mov.u32 	%r37, %ntid.x;
	add.s32 	%r62, %r62, %r37;
	setp.lt.s32 	%p5, %r62, %r24;
	@%p5 bra 	$L__BB0_2;
$L__BB0_6:
	ld.param.u64 	%rd40, [_Z11fermiKernelPdS_dddiS_S_S_S__param_7];
	cvta.to.global.u64 	%rd19, %rd40;
	mul.wide.u32 	%rd20, %r1, 8;
	add.s64 	%rd6, %rd19, %rd20;
	st.global.f64 	[%rd6], %fd160;
	add.s64 	%rd7, %rd3, %rd20;
	st.global.f64 	[%rd7], %fd161;
	mov.u32 	%r7, %ntid.x;
	setp.lt.u32 	%p6, %r7, 2;
	@%p6 bra 	$L__BB0_11;
	mov.u32 	%r63, %r7;
$L__BB0_8:
	shr.u32 	%r9, %r63, 1;
	bar.sync 	0;
	setp.ge.u32 	%p7, %r1, %r9;
	@%p7 bra 	$L__BB0_10;
	mul.wide.u32 	%rd21, %r9, 8;
	add.s64 	%rd22, %rd7, %rd21;
	ld.global.f64 	%fd75, [%rd22];
	ld.global.f64 	%fd76, [%rd7];
	add.f64 	%fd77, %fd75, %fd76;
	st.global.f64 	[%rd7], %fd77;
	add.s64 	%rd23, %rd6, %rd21;
	ld.global.f64 	%fd78, [%rd23];
	ld.global.f64 	%fd79, [%rd6];
	add.f64 	%fd80, %fd78, %fd79;
	st.global.f64 	[%rd6], %fd80;
$L__BB0_10:
	setp.gt.u32 	%p8, %r63, 3;
	mov.u32 	%r63, %r9;
	@%p8 bra 	$L__BB0_8;
$L__BB0_11:
	setp.ge.s32 	%p9, %r1, %r24;
	bar.sync 	0;
	ld.global.f64 	%fd15, [%rd3];
	mov.f64 	%fd165, 0d0000000000000000;
	mov.f64 	%fd166, %fd165;
	@%p9 bra 	$L__BB0_17;
	mov.f64 	%fd166, 0d0000000000000000;
	mov.u32 	%r64, %r1;
	mov.f64 	%fd165, %fd166;
$L__BB0_13:
	ld.param.f64 	%fd155, [_Z11fermiKernelPdS_dddiS_S_S_S__param_4];
	mul.wide.s32 	%rd24, %r64, 8;
	add.s64 	%rd8, %rd2, %rd24;
	ld.global.f64 	%fd83, [%rd8];
	sub.f64 	%fd84, %fd83, %fd3;
	div.rn.f64 	%fd18, %fd84, %fd155;
	fma.rn.f64 	%fd85, %fd18, 0d3FF71547652B82FE, 0d4338000000000000;
	{
	.reg .b32 %temp; 
	mov.b64 	{%r11, %temp}, %fd85;
	}
	mov.f64 	%fd86, 0dC338000000000000;
	add.rn.f64 	%fd87, %fd85, %fd86;
	fma.rn.f64 	%fd88, %fd87, 0dBFE62E42FEFA39EF, %fd18;
	fma.rn.f64 	%fd89, %fd87, 0dBC7ABC9E3B39803F, %fd88;
	fma.rn.f64 	%fd90, %fd89, 0d3E5ADE1569CE2BDF, 0d3E928AF3FCA213EA;
	fma.rn.f64 	%fd91, %fd90, %fd89, 0d3EC71DEE62401315;
	fma.rn.f64 	%fd92, %fd91, %fd89, 0d3EFA01997C89EB71;
	fma.rn.f64 	%fd93, %fd92, %fd89, 0d3F2A01A014761F65;
	fma.rn.f64 	%fd94, %fd93, %fd89, 0d3F56C16C1852B7AF;
	fma.rn.f64 	%fd95, %fd94, %fd89, 0d3F81111111122322;
	fma.rn.f64 	%fd96, %fd95, %fd89, 0d3FA55555555502A1;
	fma.rn.f64 	%fd97, %fd96, %fd89, 0d3FC5555555555511;
	fma.rn.f64 	%fd98, %fd97, %fd89, 0d3FE000000000000B;
	fma.rn.f64 	%fd99, %fd98, %fd89, 0d3FF0000000000000;
	fma.rn.f64 	%fd100, %fd99, %fd89, 0d3FF0000000000000;
	{
	.reg .b32 %temp; 
	mov.b64 	{%r12, %temp}, %fd100;
	}
	{
	.reg .b32 %temp; 
	mov.b64 	{%temp, %r13}, %fd100;
	}
	shl.b32 	%r38, %r11, 20;
	add.s32 	%r39, %r38, %r13;
	mov.b64 	%fd164, {%r12, %r39};
	{
	.reg .b32 %temp; 
	mov.b64 	{%temp, %r40}, %fd18;
	}
	mov.b32 	%f5, %r40;
	abs.f32 	%f2, %f5;
	setp.lt.f32 	%p10, %f2, 0f4086232B;
	@%p10 bra 	$L__BB0_16;
	setp.lt.f64 	%p11, %fd18, 0d0000000000000000;
	add.f64 	%fd101, %fd18, 0d7FF0000000000000;
	selp.f64 	%fd164, 0d0000000000000000, %fd101, %p11;
	setp.geu.f32 	%p12, %f2, 0f40874800;
	@%p12 bra 	$L__BB0_16;
	shr.u32 	%r41, %r11, 31;
	add.s32 	%r42, %r11, %r41;
	shr.s32 	%r43, %r42, 1;
	shl.b32 	%r44, %r43, 20;
	add.s32 	%r45, %r13, %r44;
	mov.b64 	%fd102, {%r12, %r45};
	sub.s32 	%r46, %r11, %r43;
	shl.b32 	%r47, %r46, 20;
	add.s32 	%r48, %r47, 1072693248;
	mov.b32 	%r49, 0;
	mov.b64 	%fd103, {%r49, %r48};
	mul.f64 	%fd164, %fd103, %fd102;
$L__BB0_16:
	add.f64 	%fd104, %fd164, 0d3FF0000000000000;
	rcp.rn.f64 	%fd105, %fd104;
	mul.wide.s32 	%rd25, %r64, 8;
	add.s64 	%rd26, %rd1, %rd25;
	st.global.f64 	[%rd26], %fd105;
	ld.global.f64 	%fd106, [%rd8];
	fma.rn.f64 	%fd165, %fd105, %fd106, %fd165;
	add.f64 	%fd166, %fd166, %fd105;
	add.s32 	%r64, %r64, %r7;
	setp.lt.s32 	%p13, %r64, %r24;
	@%p13 bra 	$L__BB0_13;
$L__BB0_17:
	setp.lt.u32 	%p14, %r7, 2;
	st.global.f64 	[%rd6], %fd165;
	st.global.f64 	[%rd7], %fd166;
	@%p14 bra 	$L__BB0_22;
	mov.u32 	%r65, %r7;
$L__BB0_19:
	shr.u32 	%r16, %r65, 1;
	bar.sync 	0;
	setp.ge.u32 	%p15, %r1, %r16;
	@%p15 bra 	$L__BB0_21;
	mul.wide.u32 	%rd27, %r16, 8;
	add.s64 	%rd28, %rd7, %rd27;
	ld.global.f64 	%fd107, [%rd28];
	ld.global.f64 	%fd108, [%rd7];
	add.f64 	%fd109, %fd107, %fd108;
	st.global.f64 	[%rd7], %fd109;
	add.s64 	%rd29, %rd6, %rd27;
	ld.global.f64 	%fd110, [%rd29];
	ld.global.f64 	%fd111, [%rd6];
	add.f64 	%fd112, %fd110, %fd111;
	st.global.f64 	[%rd6], %fd112;
$L__BB0_21:
	setp.gt.u32 	%p16, %r65, 3;
	mov.u32 	%r65, %r16;
	@%p16 bra 	$L__BB0_19;
$L__BB0_22:
	ld.param.u64 	%rd43, [_Z11fermiKernelPdS_dddiS_S_S_S__param_9];
	ld.param.f64 	%fd152, [_Z11fermiKernelPdS_dddiS_S_S_S__param_2];
	bar.sync 	0;
	cvta.to.global.u64 	%rd30, %rd43;
	ld.global.f64 	%fd113, [%rd30];
	setp.gt.f64 	%p17, %fd15, %fd152;
	setp.lt.f64 	%p18, %fd113, %fd152;
	or.pred  	%p19, %p17, %p18;
	selp.f64 	%fd168, 0dBFF0000000000000, %fd2, %p19;
	selp.f64 	%fd167, 0d3FF0000000000000, %fd3, %p19;
	sub.f64 	%fd115, %fd167, %fd168;
	setp.leu.f64 	%p20, %fd115, %fd47;
	@%p20 bra 	$L__BB0_35;
$L__BB0_23:
	setp.ge.s32 	%p21, %r1, %r24;
	add.f64 	%fd117, %fd168, %fd167;
	mul.f64 	%fd174, %fd117, 0d3FE0000000000000;
	bar.sync 	0;
	mov.f64 	%fd172, 0d0000000000000000;
	mov.f64 	%fd173, %fd172;
	@%p21 bra 	$L__BB0_29;
	mov.f64 	%fd173, 0d0000000000000000;
	mov.u32 	%r66, %r1;
	mov.f64 	%fd172, %fd173;
$L__BB0_25:
	ld.param.f64 	%fd156, [_Z11fermiKernelPdS_dddiS_S_S_S__param_4];
	mul.wide.s32 	%rd31, %r66, 8;
	add.s64 	%rd9, %rd2, %rd31;
	ld.global.f64 	%fd119, [%rd9];
	sub.f64 	%fd120, %fd119, %fd174;
	div.rn.f64 	%fd34, %fd120, %fd156;
	fma.rn.f64 	%fd121, %fd34, 0d3FF71547652B82FE, 0d4338000000000000;
	{
	.reg .b32 %temp; 
	mov.b64 	{%r18, %temp}, %fd121;
	}
	mov.f64 	%fd122, 0dC338000000000000;
	add.rn.f64 	%fd123, %fd121, %fd122;
	fma.rn.f64 	%fd124, %fd123, 0dBFE62E42FEFA39EF, %fd34;
	fma.rn.f64 	%fd125, %fd123, 0dBC7ABC9E3B39803F, %fd124;
	fma.rn.f64 	%fd126, %fd125, 0d3E5ADE1569CE2BDF, 0d3E928AF3FCA213EA;
	fma.rn.f64 	%fd127, %fd126, %fd125, 0d3EC71DEE62401315;
	fma.rn.f64 	%fd128, %fd127, %fd125, 0d3EFA01997C89EB71;
	fma.rn.f64 	%fd129, %fd128, %fd125, 0d3F2A01A014761F65;
	fma.rn.f64 	%fd130, %fd129, %fd125, 0d3F56C16C1852B7AF;
	fma.rn.f64 	%fd131, %fd130, %fd125, 0d3F81111111122322;
	fma.rn.f64 	%fd132, %fd131, %fd125, 0d3FA55555555502A1;
	fma.rn.f64 	%fd133, %fd132, %fd125, 0d3FC5555555555511;
	fma.rn.f64 	%fd134, %fd133, %fd125, 0d3FE000000000000B;
	fma.rn.f64 	%fd135, %fd134, %fd125, 0d3FF0000000000000;
	fma.rn.f64 	%fd136, %fd135, %fd125, 0d3FF0000000000000;
	{
	.reg .b32 %temp; 
	mov.b64 	{%r19, %temp}, %fd136;
	}
	{
	.reg .b32 %temp; 
	mov.b64 	{%temp, %r20}, %fd136;
	}
	shl.b32 	%r50, %r18, 20;
	add.s32 	%r51, %r50, %r20;
	mov.b64 	%fd171, {%r19, %r51};
	{
	.reg .b32 %temp; 
	mov.b64 	{%temp, %r52}, %fd34;
	}
	mov.b32 	%f6, %r52;
	abs.f32 	%f3, %f6;
	setp.lt.f32 	%p22, %f3, 0f4086232B;
	@%p22 bra 	$L__BB0_28;
	setp.lt.f64 	%p23, %fd34, 0d0000000000000000;
	add.f64 	%fd137, %fd34, 0d7FF0000000000000;
	selp.f64 	%fd171, 0d0000000000000000, %fd137, %p23;
	setp.geu.f32 	%p24, %f3, 0f40874800;
	@%p24 bra 	$L__BB0_28;
	shr.u32 	%r53, %r18, 31;
	add.s32 	%r54, %r18, %r53;
	shr.s32 	%r55, %r54, 1;
	shl.b32 	%r56, %r55, 20;
	add.s32 	%r57, %r20, %r56;
	mov.b64 	%fd138, {%r19, %r57};
	sub.s32 	%r58, %r18, %r55;
	shl.b32 	%r59, %r58, 20;
	add.s32 	%r60, %r59, 1072693248;
	mov.b32 	%r61, 0;
	mov.b64 	%fd139, {%r61, %r60};
	mul.f64 	%fd171, %fd139, %fd138;
$L__BB0_28:
	add.f64 	%fd140, %fd171, 0d3FF0000000000000;
	rcp.rn.f64 	%fd141, %fd140;
	mul.wide.s32 	%rd32, %r66, 8;
	add.s64 	%rd33, %rd1, %rd32;
	st.global.f64 	[%rd33], %fd141;
	ld.global.f64 	%fd142, [%rd9];
	fma.rn.f64 	%fd172, %fd141, %fd142, %fd172;
	add.f64 	%fd173, %fd173, %fd141;
	add.s32 	%r66, %r66, %r7;
	setp.lt.s32 	%p25, %r66, %r24;
	@%p25 bra 	$L__BB0_25;
$L__BB0_29:
	setp.lt.u32 	%p26, %r7, 2;
	st.global.f64 	[%rd6], %fd172;
	st.global.f64 	[%rd7], %fd173;
	@%p26 bra 	$L__BB0_34;
	mov.u32 	%r67, %r7;
$L__BB0_31:
	shr.u32 	%r23, %r67, 1;
	bar.sync 	0;
	setp.ge.u32 	%p27, %r1, %r23;
	@%p27 bra 	$L__BB0_33;
	mul.wide.u32 	%rd34, %r23, 8;
	add.s64 	%rd35, %rd7, %rd34;
	ld.global.f64 	%fd143, [%rd35];
	ld.global.f64 	%fd144, [%rd7];
	add.f64 	%fd145, %fd143, %fd144;
	st.global.f64 	[%rd7], %fd145;
	add.s64 	%rd36, %rd6, %rd34;
	ld.global.f64 	%fd146, [%rd36];
	ld.global.f64 	%fd147, [%rd6];
	add.f64 	%fd148, %fd146, %fd147;
	st.global.f64 	[%rd6], %fd148;
$L__BB0_33:
	setp.gt.u32 	%p28, %r67, 3;
	mov.u32 	%r67, %r23;
	@%p28 bra 	$L__BB0_31;
$L__BB0_34:
	ld.param.u64 	%rd44, [_Z11fermiKernelPdS_dddiS_S_S_S__param_9];
	ld.param.f64 	%fd153, [_Z11fermiKernelPdS_dddiS_S_S_S__param_2];
	bar.sync 	0;
	cvta.to.global.u64 	%rd37, %rd44;
	ld.global.f64 	%fd149, [%rd37];
	setp.gt.f64 	%p29, %fd149, %fd153;
	selp.f64 	%fd168, %fd168, %fd174, %p29;
	selp.f64 	%fd167, %fd174, %fd167, %p29;
	sub.f64 	%fd150, %fd167, %fd168;
	setp.gt.f64 	%p30, %fd150, %fd47;
	@%p30 bra 	$L__BB0_23;
$L__BB0_35:
	setp.ne.s32 	%p31, %r1, 0;
	@%p31 bra 	$L__BB0_37;
	ld.param.u64 	%rd42, [_Z11fermiKernelPdS_dddiS_S_S_S__param_8];
	ld.param.u64 	%rd41, [_Z11fermiKernelPdS_dddiS_S_S_S__param_7];
	st.global.f64 	[%rd4], %fd174;
	cvta.to.global.u64 	%rd38, %rd41;
	ld.global.f64 	%fd151, [%rd38];
	cvta.to.global.u64 	%rd39, %rd42;
	st.global.f64 	[%rd39], %fd151;
$L__BB0_37:
	ret;

}


// ===== COMPILED SASS (sm_100) =====

	.target	sm_100

	.elftype	@"ET_EXEC"


//--------------------- .note.nv.tkinfo           --------------------------
	.section	.note.nv.tkinfo,"",@"SHT_NOTE"
	.sectionflags	@"SHF_NOTE_NV_TKINFO"
	.tkinfo
        /*0018*/ 	.word	0x00000002
        /*0030*/ 	.string	""
        /*0030*/ 	.string	"ptxas"
        /*0030*/ 	.string	"Cuda compilation tools, release 13.0, V13.0.88"
        /*0030*/ 	.string	"Build cuda_13.0.r13.0/compiler.36424714_0"
        /*0030*/ 	.string	"-arch sm_100 -m 64 "



//--------------------- .note.nv.cuinfo           --------------------------
	.section	.note.nv.cuinfo,"",@"SHT_NOTE"
	.sectionflags	@"SHF_NOTE_NV_CUINFO"
        /*0018*/ 	.short	0x0002
        /*001a*/ 	.short	0x0064
        /*001c*/ 	.short	0x0082
	.zero		2


//--------------------- .nv.info                  --------------------------
	.section	.nv.info,"",@"SHT_CUDA_INFO"
	.align	4


	//----- nvinfo : EIATTR_REGCOUNT
	.align		4
        /*0000*/ 	.byte	0x04, 0x2f
        /*0002*/ 	.short	(.L_1 - .L_0)
	.align		4
.L_0:
        /*0004*/ 	.word	index@(_Z11fermiKernelPdS_dddiS_S_S_S_)
        /*0008*/ 	.word	0x0000002e


	//----- nvinfo : EIATTR_FRAME_SIZE
	.align		4
.L_1:
        /*000c*/ 	.byte	0x04, 0x11
        /*000e*/ 	.short	(.L_3 - .L_2)
	.align		4
.L_2:
        /*0010*/ 	.word	index@($__internal_1_$__cuda_sm20_div_rn_f64_full)
        /*0014*/ 	.word	0x00000000


	//----- nvinfo : EIATTR_FRAME_SIZE
	.align		4
.L_3:
        /*0018*/ 	.byte	0x04, 0x11
        /*001a*/ 	.short	(.L_5 - .L_4)
	.align		4
.L_4:
        /*001c*/ 	.word	index@($__internal_0_$__cuda_sm20_dblrcp_rn_slowpath_v3)
        /*0020*/ 	.word	0x00000000


	//----- nvinfo : EIATTR_FRAME_SIZE
	.align		4
.L_5:
        /*0024*/ 	.byte	0x04, 0x11
        /*0026*/ 	.short	(.L_7 - .L_6)
	.align		4
.L_6:
        /*0028*/ 	.word	index@(_Z11fermiKernelPdS_dddiS_S_S_S_)
        /*002c*/ 	.word	0x00000000


	//----- nvinfo : EIATTR_MIN_STACK_SIZE
	.align		4
.L_7:
        /*0030*/ 	.byte	0x04, 0x12
        /*0032*/ 	.short	(.L_9 - .L_8)
	.align		4
.L_8:
        /*0034*/ 	.word	index@(_Z11fermiKernelPdS_dddiS_S_S_S_)
        /*0038*/ 	.word	0x00000000
.L_9:


//--------------------- .nv.compat                --------------------------
	.section	.nv.compat,"",@"SHT_CUDA_COMPAT_INFO"
	.align	4
        /*0000*/ 	.byte	0x02, 0x09, 0x00, 0x00, 0x02, 0x02, 0x01, 0x00, 0x02, 0x05, 0x05, 0x00, 0x03, 0x07, 0x01, 0x01
        /*0010*/ 	.byte	0x02, 0x03, 0x00, 0x00, 0x02, 0x06, 0x01, 0x00, 0x04, 0x0b, 0x08, 0x00, 0x01, 0x00, 0x00, 0x00
        /*0020*/ 	.byte	0x00, 0x00, 0x00, 0x00


//--------------------- .nv.info._Z11fermiKernelPdS_dddiS_S_S_S_ --------------------------
	.section	.nv.info._Z11fermiKernelPdS_dddiS_S_S_S_,"",@"SHT_CUDA_INFO"
	.sectionflags	@""
	.align	4


	//----- nvinfo : EIATTR_CUDA_API_VERSION
	.align		4
        /*0000*/ 	.byte	0x04, 0x37
        /*0002*/ 	.short	(.L_11 - .L_10)
.L_10:
        /*0004*/ 	.word	0x00000082


	//----- nvinfo : EIATTR_KPARAM_INFO
	.align		4
.L_11:
        /*0008*/ 	.byte	0x04, 0x17
        /*000a*/ 	.short	(.L_13 - .L_12)
.L_12:
        /*000c*/ 	.word	0x00000000
        /*0010*/ 	.short	0x0009
        /*0012*/ 	.short	0x0048
        /*0014*/ 	.byte	0x00, 0xf5, 0x21, 0x00


	//----- nvinfo : EIATTR_KPARAM_INFO
	.align		4
.L_13:
        /*0018*/ 	.byte	0x04, 0x17
        /*001a*/ 	.short	(.L_15 - .L_14)
.L_14:
        /*001c*/ 	.word	0x00000000
        /*0020*/ 	.short	0x0008
        /*0022*/ 	.short	0x0040
        /*0024*/ 	.byte	0x00, 0xf5, 0x21, 0x00


	//----- nvinfo : EIATTR_KPARAM_INFO
	.align		4
.L_15:
        /*0028*/ 	.byte	0x04, 0x17
        /*002a*/ 	.short	(.L_17 - .L_16)
.L_16:
        /*002c*/ 	.word	0x00000000
        /*0030*/ 	.short	0x0007
        /*0032*/ 	.short	0x0038
        /*0034*/ 	.byte	0x00, 0xf5, 0x21, 0x00


	//----- nvinfo : EIATTR_KPARAM_INFO
	.align		4
.L_17:
        /*0038*/ 	.byte	0x04, 0x17
        /*003a*/ 	.short	(.L_19 - .L_18)
.L_18:
        /*003c*/ 	.word	0x00000000
        /*0040*/ 	.short	0x0006
        /*0042*/ 	.short	0x0030
        /*0044*/ 	.byte	0x00, 0xf5, 0x21, 0x00


	//----- nvinfo : EIATTR_KPARAM_INFO
	.align		4
.L_19:
        /*0048*/ 	.byte	0x04, 0x17
        /*004a*/ 	.short	(.L_21 - .L_20)
.L_20:
        /*004c*/ 	.word	0x00000000
        /*0050*/ 	.short	0x0005
        /*0052*/ 	.short	0x0028
        /*0054*/ 	.byte	0x00, 0xf0, 0x11, 0x00


	//----- nvinfo : EIATTR_KPARAM_INFO
	.align		4
.L_21:
        /*0058*/ 	.byte	0x04, 0x17
        /*005a*/ 	.short	(.L_23 - .L_22)
.L_22:
        /*005c*/ 	.word	0x00000000
        /*0060*/ 	.short	0x0004
        /*0062*/ 	.short	0x0020
        /*0064*/ 	.byte	0x00, 0xf0, 0x21, 0x00


	//----- nvinfo : EIATTR_KPARAM_INFO
	.align		4
.L_23:
        /*0068*/ 	.byte	0x04, 0x17
        /*006a*/ 	.short	(.L_25 - .L_24)
.L_24:
        /*006c*/ 	.word	0x00000000
        /*0070*/ 	.short	0x0003
        /*0072*/ 	.short	0x0018
        /*0074*/ 	.byte	0x00, 0xf0, 0x21, 0x00


	//----- nvinfo : EIATTR_KPARAM_INFO
	.align		4
.L_25:
        /*0078*/ 	.byte	0x04, 0x17
        /*007a*/ 	.short	(.L_27 - .L_26)
.L_26:
        /*007c*/ 	.word	0x00000000
        /*0080*/ 	.short	0x0002
        /*0082*/ 	.short	0x0010
        /*0084*/ 	.byte	0x00, 0xf0, 0x21, 0x00


	//----- nvinfo : EIATTR_KPARAM_INFO
	.align		4
.L_27:
        /*0088*/ 	.byte	0x04, 0x17
        /*008a*/ 	.short	(.L_29 - .L_28)
.L_28:
        /*008c*/ 	.word	0x00000000
        /*0090*/ 	.short	0x0001
        /*0092*/ 	.short	0x0008
        /*0094*/ 	.byte	0x00, 0xf5, 0x21, 0x00


	//----- nvinfo : EIATTR_KPARAM_INFO
	.align		4
.L_29:
        /*0098*/ 	.byte	0x04, 0x17
        /*009a*/ 	.short	(.L_31 - .L_30)
.L_30:
        /*009c*/ 	.word	0x00000000
        /*00a0*/ 	.short	0x0000
        /*00a2*/ 	.short	0x0000
        /*00a4*/ 	.byte	0x00, 0xf5, 0x21, 0x00


	//----- nvinfo : EIATTR_SPARSE_MMA_MASK
	.align		4
.L_31:
        /*00a8*/ 	.byte	0x03, 0x50
        /*00aa*/ 	.short	0x0000


	//----- nvinfo : EIATTR_MAXREG_COUNT
	.align		4
        /*00ac*/ 	.byte	0x03, 0x1b
        /*00ae*/ 	.short	0x00ff


	//----- nvinfo : EIATTR_NUM_BARRIERS
	.align		4
        /*00b0*/ 	.byte	0x02, 0x4c
        /*00b2*/ 	.byte	0x01
	.zero		1


	//----- nvinfo : EIATTR_MERCURY_ISA_VERSION
	.align		4
        /*00b4*/ 	.byte	0x03, 0x5f
        /*00b6*/ 	.short	0x0101


	//----- nvinfo : EIATTR_VRC_CTA_INIT_COUNT
	.align		4
        /*00b8*/ 	.byte	0x02, 0x4a
	.zero		1
	.zero		1


	//----- nvinfo : EIATTR_EXIT_INSTR_OFFSETS
	.align		4
        /*00bc*/ 	.byte	0x04, 0x1c
        /*00be*/ 	.short	(.L_33 - .L_32)


	//   ....[0]....
.L_32:
        /*00c0*/ 	.word	0x00001e80


	//   ....[1]....
        /*00c4*/ 	.word	0x00001ef0


	//----- nvinfo : EIATTR_CRS_STACK_SIZE
	.align		4
.L_33:
        /*00c8*/ 	.byte	0x04, 0x1e
        /*00ca*/ 	.short	(.L_35 - .L_34)
.L_34:
        /*00cc*/ 	.word	0x00000000


	//----- nvinfo : EIATTR_CBANK_PARAM_SIZE
	.align		4
.L_35:
        /*00d0*/ 	.byte	0x03, 0x19
        /*00d2*/ 	.short	0x0050


	//----- nvinfo : EIATTR_PARAM_CBANK
	.align		4
        /*00d4*/ 	.byte	0x04, 0x0a
        /*00d6*/ 	.short	(.L_37 - .L_36)
	.align		4
.L_36:
        /*00d8*/ 	.word	index@(.nv.constant0._Z11fermiKernelPdS_dddiS_S_S_S_)
        /*00dc*/ 	.short	0x0380
        /*00de*/ 	.short	0x0050


	//----- nvinfo : EIATTR_SW_WAR
	.align		4
.L_37:
        /*00e0*/ 	.byte	0x04, 0x36
        /*00e2*/ 	.short	(.L_39 - .L_38)
.L_38:
        /*00e4*/ 	.word	0x00000008
.L_39:


//--------------------- .nv.callgraph             --------------------------
	.section	.nv.callgraph,"",@"SHT_CUDA_CALLGRAPH"
	.align	4
	.sectionentsize	8
	.align		4
        /*0000*/ 	.word	0x00000000
	.align		4
        /*0004*/ 	.word	0xffffffff
	.align		4
        /*0008*/ 	.word	0x00000000
	.align		4
        /*000c*/ 	.word	0xfffffffe
	.align		4
        /*0010*/ 	.word	0x00000000
	.align		4
        /*0014*/ 	.word	0xfffffffd
	.align		4
        /*0018*/ 	.word	0x00000000
	.align		4
        /*001c*/ 	.word	0xfffffffc


//--------------------- .text._Z11fermiKernelPdS_dddiS_S_S_S_ --------------------------
	.section	.text._Z11fermiKernelPdS_dddiS_S_S_S_,"ax",@progbits
	.align	128
        .global         _Z11fermiKernelPdS_dddiS_S_S_S_
        .type           _Z11fermiKernelPdS_dddiS_S_S_S_,@function
        .size           _Z11fermiKernelPdS_dddiS_S_S_S_,(.L_x_52 - _Z11fermiKernelPdS_dddiS_S_S_S_)
        .other          _Z11fermiKernelPdS_dddiS_S_S_S_,@"STO_CUDA_ENTRY STV_DEFAULT"
_Z11fermiKernelPdS_dddiS_S_S_S_:
.text._Z11fermiKernelPdS_dddiS_S_S_S_:
[----:B------:R-:W-:Y:S08]  /*0000*/  LDC R1, c[0x0][0x37c] ;  /* 0x0000df00ff017b82 */ /* 0x000ff00000000800 */
[----:B------:R-:W0:Y:S01]  /*0010*/  LDC.64 R34, c[0x0][0x388] ;  /* 0x0000e200ff227b82 */ /* 0x000e220000000a00 */
[----:B------:R-:W0:Y:S01]  /*0020*/  LDCU.64 UR4, c[0x0][0x358] ;  /* 0x00006b00ff0477ac */ /* 0x000e220008000a00 */
[----:B------:R-:W1:Y:S01]  /*0030*/  S2R R0, SR_TID.X ;  /* 0x0000000000007919 */ /* 0x000e620000002100 */
[----:B------:R-:W1:Y:S05]  /*0040*/  LDCU UR7, c[0x0][0x3a8] ;  /* 0x00007500ff0777ac */ /* 0x000e6a0008000800 */
[----:B------:R-:W2:Y:S08]  /*0050*/  LDC.64 R30, c[0x0][0x398] ;  /* 0x0000e600ff1e7b82 */ /* 0x000eb00000000a00 */
[----:B------:R-:W3:Y:S01]  /*0060*/  LDC R3, c[0x0][0x3a4] ;  /* 0x0000e900ff037b82 */ /* 0x000ee20000000800 */
[----:B------:R-:W4:Y:S01]  /*0070*/  LDCU UR6, c[0x0][0x3a0] ;  /* 0x00007400ff0677ac */ /* 0x000f220008000800 */
[----:B------:R-:W0:Y:S02]  /*0080*/  LDCU UR11, c[0x0][0x3a8] ;  /* 0x00007500ff0b77ac */ /* 0x000e240008000800 */
[----:B0-----:R-:W2:Y:S01]  /*0090*/  LDG.E.64 R34, desc[UR4][R34.64] ;  /* 0x0000000422227981 */ /* 0x001ea2000c1e1b00 */
[----:B------:R-:W-:Y:S01]  /*00a0*/  UMOV UR8, 0x47ae147b ;  /* 0x47ae147b00087882 */ /* 0x000fe20000000000 */
[----:B------:R-:W-:Y:S01]  /*00b0*/  UMOV UR9, 0x4020fae1 ;  /* 0x4020fae100097882 */ /* 0x000fe20000000000 */
[----:B------:R-:W0:Y:S01]  /*00c0*/  LDCU UR10, c[0x0][0x3a4] ;  /* 0x00007480ff0a77ac */ /* 0x000e220008000800 */
[----:B------:R-:W-:Y:S01]  /*00d0*/  BSSY.RECONVERGENT B0, `(.L_x_0) ;  /* 0x0000079000007945 */ /* 0x000fe20003800200 */
[----:B------:R-:W-:-:S02]  /*00e0*/  CS2R R20, SRZ ;  /* 0x0000000000147805 */ /* 0x000fc4000001ff00 */
[----:B------:R-:W-:Y:S02]  /*00f0*/  CS2R R18, SRZ ;  /* 0x0000000000127805 */ /* 0x000fe4000001ff00 */
[----:B-1----:R-:W-:Y:S01]  /*0100*/  ISETP.GE.AND P0, PT, R0, UR7, PT ;  /* 0x0000000700007c0c */ /* 0x002fe2000bf06270 */
[C-C-:B--2---:R-:W-:Y:S02]  /*0110*/  DFMA R32, R30.reuse, -7.5, R34.reuse ;  /* 0xc01e00001e20782b */ /* 0x144fe40000000022 */
[----:B------:R-:W-:-:S10]  /*0120*/  DFMA R30, R30, UR8, R34 ;  /* 0x000000081e1e7c2b */ /* 0x000fd40008000022 */
[----:B0--34-:R-:W-:Y:S05]  /*0130*/  @P0 BRA `(.L_x_1) ;  /* 0x0000000400c80947 */ /* 0x019fea0003800000 */
[----:B------:R-:W0:Y:S01]  /*0140*/  LDC.64 R26, c[0x0][0x380] ;  /* 0x0000e000ff1a7b82 */ /* 0x000e220000000a00 */
[----:B------:R-:W-:Y:S01]  /*0150*/  IMAD.MOV.U32 R24, RZ, RZ, R0 ;  /* 0x000000ffff187224 */ /* 0x000fe200078e0000 */
[----:B------:R-:W-:Y:S02]  /*0160*/  CS2R R18, SRZ ;  /* 0x0000000000127805 */ /* 0x000fe4000001ff00 */
[----:B------:R-:W-:-:S07]  /*0170*/  CS2R R20, SRZ ;  /* 0x0000000000147805 */ /* 0x000fce000001ff00 */
.L_x_8:
[----:B0-----:R-:W-:Y:S01]  /*0180*/  IMAD.WIDE R22, R24, 0x8, R26 ;  /* 0x0000000818167825 */ /* 0x001fe200078e021a */
[----:B------:R-:W0:Y:S04]  /*0190*/  LDC.64 R10, c[0x0][0x3a0] ;  /* 0x0000e800ff0a7b82 */ /* 0x000e280000000a00 */
[----:B------:R-:W2:Y:S01]  /*01a0*/  LDG.E.64 R4, desc[UR4][R22.64] ;  /* 0x0000000416047981 */ /* 0x000ea2000c1e1b00 */
[----:B------:R-:W0:Y:S01]  /*01b0*/  MUFU.RCP64H R7, UR10 ;  /* 0x0000000a00077d08 */ /* 0x000e220008001800 */
[----:B------:R-:W-:Y:S01]  /*01c0*/  IMAD.MOV.U32 R6, RZ, RZ, 0x1 ;  /* 0x00000001ff067424 */ /* 0x000fe200078e00ff */
[----:B------:R-:W-:Y:S05]  /*01d0*/  BSSY.RECONVERGENT B1, `(.L_x_2) ;  /* 0x0000010000017945 */ /* 0x000fea0003800200 */
[----:B0-----:R-:W-:-:S08]  /*01e0*/  DFMA R8, R6, -R10, 1 ;  /* 0x3ff000000608742b */ /* 0x001fd0000000080a */
[----:B------:R-:W-:-:S08]  /*01f0*/  DFMA R8, R8, R8, R8 ;  /* 0x000000080808722b */ /* 0x000fd00000000008 */
[----:B------:R-:W-:-:S08]  /*0200*/  DFMA R8, R6, R8, R6 ;  /* 0x000000080608722b */ /* 0x000fd00000000006 */
[----:B------:R-:W-:-:S08]  /*0210*/  DFMA R6, R8, -R10, 1 ;  /* 0x3ff000000806742b */ /* 0x000fd0000000080a */
[----:B------:R-:W-:Y:S02]  /*0220*/  DFMA R6, R8, R6, R8 ;  /* 0x000000060806722b */ /* 0x000fe40000000008 */
[----:B--2---:R-:W-:-:S08]  /*0230*/  DADD R12, -R32, R4 ;  /* 0x00000000200c7229 */ /* 0x004fd00000000104 */
[----:B------:R-:W-:Y:S02]  /*0240*/  DMUL R38, R12, R6 ;  /* 0x000000060c267228 */ /* 0x000fe40000000000 */
[----:B------:R-:W-:-:S06]  /*0250*/  FSETP.GEU.AND P1, PT, |R13|, 6.5827683646048100446e-37, PT ;  /* 0x036000000d00780b */ /* 0x000fcc0003f2e200 */
[----:B------:R-:W-:-:S08]  /*0260*/  DFMA R4, R38, -R10, R12 ;  /* 0x8000000a2604722b */ /* 0x000fd0000000000c */
[----:B------:R-:W-:-:S10]  /*0270*/  DFMA R38, R6, R4, R38 ;  /* 0x000000040626722b */ /* 0x000fd40000000026 */
[----:B------:R-:W-:-:S05]  /*0280*/  FFMA R2, RZ, UR10, R39 ;  /* 0x0000000aff027c23 */ /* 0x000fca0008000027 */
[----:B------:R-:W-:-:S13]  /*0290*/  FSETP.GT.AND P0, PT, |R2|, 1.469367938527859385e-39, PT ;  /* 0x001000000200780b */ /* 0x000fda0003f04200 */
[----:B------:R-:W-:Y:S05]  /*02a0*/  @P0 BRA P1, `(.L_x_3) ;  /* 0x0000000000080947 */ /* 0x000fea0000800000 */
[----:B------:R-:W-:-:S07]  /*02b0*/  MOV R2, 0x2d0 ;  /* 0x000002d000027802 */ /* 0x000fce0000000f00 */
[----:B------:R-:W-:Y:S05]  /*02c0*/  CALL.REL.NOINC `($__internal_1_$__cuda_sm20_div_rn_f64_full) ;  /* 0x0000001c00ac7944 */ /* 0x000fea0003c00000 */
.L_x_3:
[----:B------:R-:W-:Y:S05]  /*02d0*/  BSYNC.RECONVERGENT B1 ;  /* 0x0000000000017941 */ /* 0x000fea0003800200 */
.L_x_2:
[----:B------:R-:W-:Y:S01]  /*02e0*/  IMAD.MOV.U32 R4, RZ, RZ, 0x652b82fe ;  /* 0x652b82feff047424 */ /* 0x000fe200078e00ff */
[----:B------:R-:W-:Y:S01]  /*02f0*/  UMOV UR8, 0xfefa39ef ;  /* 0xfefa39ef00087882 */ /* 0x000fe20000000000 */
[----:B------:R-:W-:Y:S01]  /*0300*/  IMAD.MOV.U32 R5, RZ, RZ, 0x3ff71547 ;  /* 0x3ff71547ff057424 */ /* 0x000fe200078e00ff */
[----:B------:R-:W-:Y:S01]  /*0310*/  UMOV UR9, 0x3fe62e42 ;  /* 0x3fe62e4200097882 */ /* 0x000fe20000000000 */
[----:B------:R-:W-:Y:S01]  /*0320*/  FSETP.GEU.AND P0, PT, |R39|, 4.1917929649353027344, PT ;  /* 0x4086232b2700780b */ /* 0x000fe20003f0e200 */
[----:B------:R-:W-:Y:S03]  /*0330*/  BSSY.RECONVERGENT B1, `(.L_x_4) ;  /* 0x0000036000017945 */ /* 0x000fe60003800200 */
[----:B------:R-:W-:-:S08]  /*0340*/  DFMA R4, R38, R4, 6.75539944105574400000e+15 ;  /* 0x433800002604742b */ /* 0x000fd00000000004 */
[----:B------:R-:W-:-:S08]  /*0350*/  DADD R6, R4, -6.75539944105574400000e+15 ;  /* 0xc338000004067429 */ /* 0x000fd00000000000 */
[----:B------:R-:W-:Y:S01]  /*0360*/  DFMA R8, R6, -UR8, R38 ;  /* 0x8000000806087c2b */ /* 0x000fe20008000026 */
[----:B------:R-:W-:Y:S01]  /*0370*/  UMOV UR8, 0x3b39803f ;  /* 0x3b39803f00087882 */ /* 0x000fe20000000000 */
[----:B------:R-:W-:-:S06]  /*0380*/  UMOV UR9, 0x3c7abc9e ;  /* 0x3c7abc9e00097882 */ /* 0x000fcc0000000000 */
[----:B------:R-:W-:Y:S01]  /*0390*/  DFMA R6, R6, -UR8, R8 ;  /* 0x8000000806067c2b */ /* 0x000fe20008000008 */
[----:B------:R-:W-:Y:S01]  /*03a0*/  UMOV UR8, 0x69ce2bdf ;  /* 0x69ce2bdf00087882 */ /* 0x000fe20000000000 */
[----:B------:R-:W-:Y:S01]  /*03b0*/  IMAD.MOV.U32 R8, RZ, RZ, -0x35dec16 ;  /* 0xfca213eaff087424 */ /* 0x000fe200078e00ff */
[----:B------:R-:W-:Y:S01]  /*03c0*/  UMOV UR9, 0x3e5ade15 ;  /* 0x3e5ade1500097882 */ /* 0x000fe20000000000 */
[----:B------:R-:W-:-:S06]  /*03d0*/  IMAD.MOV.U32 R9, RZ, RZ, 0x3e928af3 ;  /* 0x3e928af3ff097424 */ /* 0x000fcc00078e00ff */
[----:B------:R-:W-:Y:S01]  /*03e0*/  DFMA R8, R6, UR8, R8 ;  /* 0x0000000806087c2b */ /* 0x000fe20008000008 */
[----:B------:R-:W-:Y:S01]  /*03f0*/  UMOV UR8, 0x62401315 ;  /* 0x6240131500087882 */ /* 0x000fe20000000000 */
[----:B------:R-:W-:-:S06]  /*0400*/  UMOV UR9, 0x3ec71dee ;  /* 0x3ec71dee00097882 */ /* 0x000fcc0000000000 */
[----:B------:R-:W-:Y:S01]  /*0410*/  DFMA R8, R6, R8, UR8 ;  /* 0x0000000806087e2b */ /* 0x000fe20008000008 */
        /* <DEDUP_REMOVED lines=20> */
[----:B------:R-:W-:-:S08]  /*0560*/  DFMA R8, R6, R8, UR8 ;  /* 0x0000000806087e2b */ /* 0x000fd00008000008 */
[----:B------:R-:W-:-:S08]  /*0570*/  DFMA R8, R6, R8, 1 ;  /* 0x3ff000000608742b */ /* 0x000fd00000000008 */
[----:B------:R-:W-:-:S10]  /*0580*/  DFMA R8, R6, R8, 1 ;  /* 0x3ff000000608742b */ /* 0x000fd40000000008 */
[----:B------:R-:W-:Y:S02]  /*0590*/  IMAD R7, R4, 0x100000, R9 ;  /* 0x0010000004077824 */ /* 0x000fe400078e0209 */
[----:B------:R-:W-:Y:S01]  /*05a0*/  IMAD.MOV.U32 R6, RZ, RZ, R8 ;  /* 0x000000ffff067224 */ /* 0x000fe200078e0008 */
[----:B------:R-:W-:Y:S06]  /*05b0*/  @!P0 BRA `(.L_x_5) ;  /* 0x0000000000348947 */ /* 0x000fec0003800000 */
[----:B------:R-:W-:Y:S01]  /*05c0*/  FSETP.GEU.AND P1, PT, |R39|, 4.2275390625, PT ;  /* 0x408748002700780b */ /* 0x000fe20003f2e200 */
[C---:B------:R-:W-:Y:S02]  /*05d0*/  DADD R6, R38.reuse, +INF ;  /* 0x7ff0000026067429 */ /* 0x040fe40000000000 */
[----:B------:R-:W-:-:S08]  /*05e0*/  DSETP.GEU.AND P0, PT, R38, RZ, PT ;  /* 0x000000ff2600722a */ /* 0x000fd00003f0e000 */
[----:B------:R-:W-:Y:S02]  /*05f0*/  FSEL R6, R6, RZ, P0 ;  /* 0x000000ff06067208 */ /* 0x000fe40000000000 */
[----:B------:R-:W-:Y:S02]  /*0600*/  @!P1 LEA.HI R2, R4, R4, RZ, 0x1 ;  /* 0x0000000404029211 */ /* 0x000fe400078f08ff */
[----:B------:R-:W-:Y:S02]  /*0610*/  FSEL R7, R7, RZ, P0 ;  /* 0x000000ff07077208 */ /* 0x000fe40000000000 */
[----:B------:R-:W-:-:S05]  /*0620*/  @!P1 SHF.R.S32.HI R5, RZ, 0x1, R2 ;  /* 0x00000001ff059819 */ /* 0x000fca0000011402 */
[----:B------:R-:W-:Y:S02]  /*0630*/  @!P1 IMAD.IADD R4, R4, 0x1, -R5 ;  /* 0x0000000104049824 */ /* 0x000fe400078e0a05 */
[----:B------:R-:W-:-:S03]  /*0640*/  @!P1 IMAD R5, R5, 0x100000, R9 ;  /* 0x0010000005059824 */ /* 0x000fc600078e0209 */
[----:B------:R-:W-:Y:S01]  /*0650*/  @!P1 LEA R9, R4, 0x3ff00000, 0x14 ;  /* 0x3ff0000004099811 */ /* 0x000fe200078ea0ff */
[----:B------:R-:W-:Y:S02]  /*0660*/  @!P1 IMAD.MOV.U32 R4, RZ, RZ, R8 ;  /* 0x000000ffff049224 */ /* 0x000fe400078e0008 */
[----:B------:R-:W-:-:S06]  /*0670*/  @!P1 IMAD.MOV.U32 R8, RZ, RZ, RZ ;  /* 0x000000ffff089224 */ /* 0x000fcc00078e00ff */
[----:B------:R-:W-:-:S11]  /*0680*/  @!P1 DMUL R6, R4, R8 ;  /* 0x0000000804069228 */ /* 0x000fd60000000000 */
.L_x_5:
[----:B------:R-:W-:Y:S05]  /*0690*/  BSYNC.RECONVERGENT B1 ;  /* 0x0000000000017941 */ /* 0x000fea0003800200 */
.L_x_4:
[----:B------:R-:W-:Y:S01]  /*06a0*/  DADD R10, R6, 1 ;  /* 0x3ff00000060a7429 */ /* 0x000fe20000000000 */
[----:B------:R-:W-:Y:S05]  /*06b0*/  BSSY.RECONVERGENT B1, `(.L_x_6) ;  /* 0x0000010000017945 */ /* 0x000fea0003800200 */
[----:B------:R-:W0:Y:S04]  /*06c0*/  MUFU.RCP64H R5, R11 ;  /* 0x0000000b00057308 */ /* 0x000e280000001800 */
[----:B------:R-:W-:-:S05]  /*06d0*/  VIADD R4, R11, 0x300402 ;  /* 0x003004020b047836 */ /* 0x000fca0000000000 */
[----:B------:R-:W-:Y:S01]  /*06e0*/  FSETP.GEU.AND P0, PT, |R4|, 5.8789094863358348022e-39, PT ;  /* 0x004004020400780b */ /* 0x000fe20003f0e200 */
[----:B0-----:R-:W-:-:S08]  /*06f0*/  DFMA R6, -R10, R4, 1 ;  /* 0x3ff000000a06742b */ /* 0x001fd00000000104 */
[----:B------:R-:W-:-:S08]  /*0700*/  DFMA R6, R6, R6, R6 ;  /* 0x000000060606722b */ /* 0x000fd00000000006 */
[----:B------:R-:W-:-:S08]  /*0710*/  DFMA R6, R4, R6, R4 ;  /* 0x000000060406722b */ /* 0x000fd00000000004 */
[----:B------:R-:W-:-:S08]  /*0720*/  DFMA R8, -R10, R6, 1 ;  /* 0x3ff000000a08742b */ /* 0x000fd00000000106 */
[----:B------:R-:W-:Y:S01]  /*0730*/  DFMA R6, R6, R8, R6 ;  /* 0x000000080606722b */ /* 0x000fe20000000006 */
[----:B------:R-:W-:Y:S10]  /*0740*/  @P0 BRA `(.L_x_7) ;  /* 0x0000000000180947 */ /* 0x000ff40003800000 */
[----:B------:R-:W-:Y:S01]  /*0750*/  LOP3.LUT R4, R11, 0x7fffffff, RZ, 0xc0, !PT ;  /* 0x7fffffff0b047812 */ /* 0x000fe200078ec0ff */
[----:B------:R-:W-:Y:S01]  /*0760*/  IMAD.MOV.U32 R8, RZ, RZ, R10 ;  /* 0x000000ffff087224 */ /* 0x000fe200078e000a */
[----:B------:R-:W-:Y:S01]  /*0770*/  MOV R2, 0x7b0 ;  /* 0x000007b000027802 */ /* 0x000fe20000000f00 */
[----:B------:R-:W-:Y:S02]  /*0780*/  IMAD.MOV.U32 R5, RZ, RZ, R11 ;  /* 0x000000ffff057224 */ /* 0x000fe400078e000b */
[----:B------:R-:W-:-:S07]  /*0790*/  VIADD R4, R4, 0xfff00000 ;  /* 0xfff0000004047836 */ /* 0x000fce0000000000 */
[----:B------:R-:W-:Y:S05]  /*07a0*/  CALL.REL.NOINC `($__internal_0_$__cuda_sm20_dblrcp_rn_slowpath_v3) ;  /* 0x0000001400d47944 */ /* 0x000fea0003c00000 */
.L_x_7:
[----:B------:R-:W-:Y:S05]  /*07b0*/  BSYNC.RECONVERGENT B1 ;  /* 0x0000000000017941 */ /* 0x000fea0003800200 */
.L_x_6:
[----:B------:R-:W0:Y:S02]  /*07c0*/  LDC.64 R4, c[0x0][0x3b0] ;  /* 0x0000ec00ff047b82 */ /* 0x000e240000000a00 */
[----:B0-----:R-:W-:-:S05]  /*07d0*/  IMAD.WIDE R4, R24, 0x8, R4 ;  /* 0x0000000818047825 */ /* 0x001fca00078e0204 */
[----:B------:R1:W-:Y:S04]  /*07e0*/  STG.E.64 desc[UR4][R4.64], R6 ;  /* 0x0000000604007986 */ /* 0x0003e8000c101b04 */
[----:B------:R-:W2:Y:S01]  /*07f0*/  LDG.E.64 R22, desc[UR4][R22.64] ;  /* 0x0000000416167981 */ /* 0x000ea2000c1e1b00 */
[----:B------:R-:W0:Y:S01]  /*0800*/  LDCU UR7, c[0x0][0x360] ;  /* 0x00006c00ff0777ac */ /* 0x000e220008000800 */
[----:B------:R-:W-:Y:S01]  /*0810*/  DADD R18, R6, R18 ;  /* 0x0000000006127229 */ /* 0x000fe20000000012 */
[----:B0-----:R-:W-:-:S05]  /*0820*/  VIADD R24, R24, UR7 ;  /* 0x0000000718187c36 */ /* 0x001fca0008000000 */
[----:B------:R-:W-:Y:S01]  /*0830*/  ISETP.GE.AND P0, PT, R24, UR11, PT ;  /* 0x0000000b18007c0c */ /* 0x000fe2000bf06270 */
[----:B--2---:R-:W-:-:S12]  /*0840*/  DFMA R20, R22, R6, R20 ;  /* 0x000000061614722b */ /* 0x004fd80000000014 */
[----:B-1----:R-:W-:Y:S05]  /*0850*/  @!P0 BRA `(.L_x_8) ;  /* 0xfffffff800488947 */ /* 0x002fea000383ffff */
.L_x_1:
[----:B------:R-:W-:Y:S05]  /*0860*/  BSYNC.RECONVERGENT B0 ;  /* 0x0000000000007941 */ /* 0x000fea0003800200 */
.L_x_0:
[----:B------:R-:W0:Y:S01]  /*0870*/  LDC.64 R28, c[0x0][0x3b8] ;  /* 0x0000ee00ff1c7b82 */ /* 0x000e220000000a00 */
[----:B------:R-:W1:Y:S07]  /*0880*/  LDCU UR7, c[0x0][0x360] ;  /* 0x00006c00ff0777ac */ /* 0x000e6e0008000800 */
[----:B------:R-:W2:Y:S01]  /*0890*/  LDC.64 R26, c[0x0][0x3c8] ;  /* 0x0000f200ff1a7b82 */ /* 0x000ea20000000a00 */
[----:B-1----:R-:W-:Y:S01]  /*08a0*/  UISETP.GE.U32.AND UP0, UPT, UR7, 0x2, UPT ;  /* 0x000000020700788c */ /* 0x002fe2000bf06070 */
[----:B0-----:R-:W-:-:S05]  /*08b0*/  IMAD.WIDE.U32 R28, R0, 0x8, R28 ;  /* 0x00000008001c7825 */ /* 0x001fca00078e001c */
[----:B------:R0:W-:Y:S01]  /*08c0*/  STG.E.64 desc[UR4][R28.64], R20 ;  /* 0x000000141c007986 */ /* 0x0001e2000c101b04 */
[----:B--2---:R-:W-:-:S05]  /*08d0*/  IMAD.WIDE.U32 R26, R0, 0x8, R26 ;  /* 0x00000008001a7825 */ /* 0x004fca00078e001a */
[----:B------:R0:W-:Y:S01]  /*08e0*/  STG.E.64 desc[UR4][R26.64], R18 ;  /* 0x000000121a007986 */ /* 0x0001e2000c101b04 */
[----:B------:R-:W-:Y:S05]  /*08f0*/  BRA.U !UP0, `(.L_x_9) ;  /* 0x0000000108507547 */ /* 0x000fea000b800000 */
[----:B------:R-:W-:-:S07]  /*0900*/  IMAD.U32 R2, RZ, RZ, UR7 ;  /* 0x00000007ff027e24 */ /* 0x000fce000f8e00ff */
.L_x_12:
[----:B------:R-:W-:Y:S01]  /*0910*/  SHF.R.U32.HI R13, RZ, 0x1, R2 ;  /* 0x00000001ff0d7819 */ /* 0x000fe20000011602 */
[----:B------:R-:W-:Y:S01]  /*0920*/  BAR.SYNC.DEFER_BLOCKING 0x0 ;  /* 0x0000000000007b1d */ /* 0x000fe20000010000 */
[----:B------:R-:W-:Y:S02]  /*0930*/  ISETP.GT.U32.AND P1, PT, R2, 0x3, PT ;  /* 0x000000030200780c */ /* 0x000fe40003f24070 */
[----:B------:R-:W-:-:S03]  /*0940*/  ISETP.GE.U32.AND P0, PT, R0, R13, PT ;  /* 0x0000000d0000720c */ /* 0x000fc60003f06070 */
[----:B------:R-:W-:Y:S10]  /*0950*/  BSSY.RECONVERGENT B0, `(.L_x_10) ;  /* 0x000000c000007945 */ /* 0x000ff40003800200 */
[----:B-1----:R-:W-:Y:S05]  /*0960*/  @P0 BRA `(.L_x_11) ;  /* 0x0000000000280947 */ /* 0x002fea0003800000 */
[C---:B------:R-:W-:Y:S01]  /*0970*/  IMAD.WIDE.U32 R4, R13.reuse, 0x8, R26 ;  /* 0x000000080d047825 */ /* 0x040fe200078e001a */
[----:B------:R-:W2:Y:S05]  /*0980*/  LDG.E.64 R6, desc[UR4][R26.64] ;  /* 0x000000041a067981 */ /* 0x000eaa000c1e1b00 */
[----:B------:R-:W2:Y:S01]  /*0990*/  LDG.E.64 R4, desc[UR4][R4.64] ;  /* 0x0000000404047981 */ /* 0x000ea2000c1e1b00 */
[----:B------:R-:W-:Y:S01]  /*09a0*/  IMAD.WIDE.U32 R8, R13, 0x8, R28 ;  /* 0x000000080d087825 */ /* 0x000fe200078e001c */
[----:B--2---:R-:W-:-:S07]  /*09b0*/  DADD R6, R4, R6 ;  /* 0x0000000004067229 */ /* 0x004fce0000000006 */
[----:B------:R1:W-:Y:S04]  /*09c0*/  STG.E.64 desc[UR4][R26.64], R6 ;  /* 0x000000061a007986 */ /* 0x0003e8000c101b04 */
[----:B------:R-:W2:Y:S04]  /*09d0*/  LDG.E.64 R8, desc[UR4][R8.64] ;  /* 0x0000000408087981 */ /* 0x000ea8000c1e1b00 */
[----:B------:R-:W2:Y:S02]  /*09e0*/  LDG.E.64 R10, desc[UR4][R28.64] ;  /* 0x000000041c0a7981 */ /* 0x000ea4000c1e1b00 */
[----:B--2---:R-:W-:-:S07]  /*09f0*/  DADD R10, R8, R10 ;  /* 0x00000000080a7229 */ /* 0x004fce000000000a */
[----:B------:R1:W-:Y:S04]  /*0a00*/  STG.E.64 desc[UR4][R28.64], R10 ;  /* 0x0000000a1c007986 */ /* 0x0003e8000c101b04 */
.L_x_11:
[----:B------:R-:W-:Y:S05]  /*0a10*/  BSYNC.RECONVERGENT B0 ;  /* 0x0000000000007941 */ /* 0x000fea0003800200 */
.L_x_10:
[----:B------:R-:W-:Y:S01]  /*0a20*/  IMAD.MOV.U32 R2, RZ, RZ, R13 ;  /* 0x000000ffff027224 */ /* 0x000fe200078e000d */
[----:B------:R-:W-:Y:S06]  /*0a30*/  @P1 BRA `(.L_x_12) ;  /* 0xfffffffc00b41947 */ /* 0x000fec000383ffff */
.L_x_9:
[----:B------:R-:W2:Y:S08]  /*0a40*/  LDC.64 R24, c[0x0][0x3c8] ;  /* 0x0000f200ff187b82 */ /* 0x000eb00000000a00 */
[----:B------:R-:W-:Y:S06]  /*0a50*/  BAR.SYNC.DEFER_BLOCKING 0x0 ;  /* 0x0000000000007b1d */ /* 0x000fec0000010000 */
[----:B------:R-:W3:Y:S01]  /*0a60*/  LDCU UR8, c[0x0][0x3a8] ;  /* 0x00007500ff0877ac */ /* 0x000ee20008000800 */
[----:B------:R-:W4:Y:S01]  /*0a70*/  LDCU UR12, c[0x0][0x3a8] ;  /* 0x00007500ff0c77ac */ /* 0x000f220008000800 */
[----:B------:R-:W0:Y:S01]  /*0a80*/  LDCU UR9, c[0x0][0x3a4] ;  /* 0x00007480ff0977ac */ /* 0x000e220008000800 */
[----:B--2---:R-:W5:Y:S01]  /*0a90*/  LDG.E.64 R24, desc[UR4][R24.64] ;  /* 0x0000000418187981 */ /* 0x004f62000c1e1b00 */
[----:B---3--:R-:W-:Y:S01]  /*0aa0*/  ISETP.GE.AND P0, PT, R0, UR8, PT ;  /* 0x0000000800007c0c */ /* 0x008fe2000bf06270 */
[----:B------:R-:W-:Y:S01]  /*0ab0*/  BSSY.RECONVERGENT B0, `(.L_x_13) ;  /* 0x0000075000007945 */ /* 0x000fe20003800200 */
[----:B------:R-:W-:-:S02]  /*0ac0*/  CS2R R22, SRZ ;  /* 0x0000000000167805 */ /* 0x000fc4000001ff00 */
[----:B0-----:R-:W-:-:S09]  /*0ad0*/  CS2R R20, SRZ ;  /* 0x0000000000147805 */ /* 0x001fd2000001ff00 */
[----:B----4-:R-:W-:Y:S05]  /*0ae0*/  @P0 BRA `(.L_x_14) ;  /* 0x0000000400c40947 */ /* 0x010fea0003800000 */
[----:B------:R-:W-:Y:S01]  /*0af0*/  IMAD.MOV.U32 R36, RZ, RZ, R0 ;  /* 0x000000ffff247224 */ /* 0x000fe200078e0000 */
[----:B------:R-:W-:Y:S02]  /*0b00*/  CS2R R20, SRZ ;  /* 0x0000000000147805 */ /* 0x000fe4000001ff00 */
[----:B------:R-:W-:-:S07]  /*0b10*/  CS2R R22, SRZ ;  /* 0x0000000000167805 */ /* 0x000fce000001ff00 */
.L_x_21:
[----:B------:R-:W0:Y:S08]  /*0b20*/  LDC.64 R18, c[0x0][0x380] ;  /* 0x0000e000ff127b82 */ /* 0x000e300000000a00 */
[----:B------:R-:W2:Y:S01]  /*0b30*/  LDC.64 R8, c[0x0][0x3a0] ;  /* 0x0000e800ff087b82 */ /* 0x000ea20000000a00 */
[----:B0-----:R-:W-:-:S05]  /*0b40*/  IMAD.WIDE R18, R36, 0x8, R18 ;  /* 0x0000000824127825 */ /* 0x001fca00078e0212 */
[----:B------:R-:W3:Y:S01]  /*0b50*/  LDG.E.64 R4, desc[UR4][R18.64] ;  /* 0x0000000412047981 */ /* 0x000ee2000c1e1b00 */
[----:B-1----:R-:W2:Y:S01]  /*0b60*/  MUFU.RCP64H R7, UR9 ;  /* 0x0000000900077d08 */ /* 0x002ea20008001800 */
[----:B------:R-:W-:Y:S01]  /*0b70*/  IMAD.MOV.U32 R6, RZ, RZ, 0x1 ;  /* 0x00000001ff067424 */ /* 0x000fe200078e00ff */
[----:B------:R-:W-:Y:S05]  /*0b80*/  BSSY.RECONVERGENT B1, `(.L_x_15) ;  /* 0x0000010000017945 */ /* 0x000fea0003800200 */
[----:B--2---:R-:W-:-:S08]  /*0b90*/  DFMA R10, R6, -R8, 1 ;  /* 0x3ff00000060a742b */ /* 0x004fd00000000808 */
[----:B------:R-:W-:-:S08]  /*0ba0*/  DFMA R10, R10, R10, R10 ;  /* 0x0000000a0a0a722b */ /* 0x000fd0000000000a */
[----:B------:R-:W-:-:S08]  /*0bb0*/  DFMA R10, R6, R10, R6 ;  /* 0x0000000a060a722b */ /* 0x000fd00000000006 */
[----:B------:R-:W-:-:S08]  /*0bc0*/  DFMA R6, R10, -R8, 1 ;  /* 0x3ff000000a06742b */ /* 0x000fd00000000808 */
[----:B------:R-:W-:Y:S02]  /*0bd0*/  DFMA R6, R10, R6, R10 ;  /* 0x000000060a06722b */ /* 0x000fe4000000000a */
[----:B---3--:R-:W-:-:S08]  /*0be0*/  DADD R12, -R30, R4 ;  /* 0x000000001e0c7229 */ /* 0x008fd00000000104 */
        /* <DEDUP_REMOVED lines=8> */
[----:B-----5:R-:W-:Y:S05]  /*0c70*/  CALL.REL.NOINC `($__internal_1_$__cuda_sm20_div_rn_f64_full) ;  /* 0x0000001400407944 */ /* 0x020fea0003c00000 */
.L_x_16:
[----:B------:R-:W-:Y:S05]  /*0c80*/  BSYNC.RECONVERGENT B1 ;  /* 0x0000000000017941 */ /* 0x000fea0003800200 */
.L_x_15:
        /* <DEDUP_REMOVED lines=59> */
.L_x_18:
[----:B------:R-:W-:Y:S05]  /*1040*/  BSYNC.RECONVERGENT B1 ;  /* 0x0000000000017941 */ /* 0x000fea0003800200 */
.L_x_17:
        /* <DEDUP_REMOVED lines=16> */
[----:B-----5:R-:W-:Y:S05]  /*1150*/  CALL.REL.NOINC `($__internal_0_$__cuda_sm20_dblrcp_rn_slowpath_v3) ;  /* 0x0000000c00687944 */ /* 0x020fea0003c00000 */
.L_x_20:
[----:B------:R-:W-:Y:S05]  /*1160*/  BSYNC.RECONVERGENT B1 ;  /* 0x0000000000017941 */ /* 0x000fea0003800200 */
.L_x_19:
[----:B------:R-:W0:Y:S02]  /*1170*/  LDC.64 R4, c[0x0][0x3b0] ;  /* 0x0000ec00ff047b82 */ /* 0x000e240000000a00 */
[----:B0-----:R-:W-:-:S05]  /*1180*/  IMAD.WIDE R4, R36, 0x8, R4 ;  /* 0x0000000824047825 */ /* 0x001fca00078e0204 */
[----:B------:R0:W-:Y:S04]  /*1190*/  STG.E.64 desc[UR4][R4.64], R6 ;  /* 0x0000000604007986 */ /* 0x0001e8000c101b04 */
[----:B------:R-:W2:Y:S01]  /*11a0*/  LDG.E.64 R18, desc[UR4][R18.64] ;  /* 0x0000000412127981 */ /* 0x000ea2000c1e1b00 */
[----:B------:R-:W-:Y:S01]  /*11b0*/  VIADD R36, R36, UR7 ;  /* 0x0000000724247c36 */ /* 0x000fe20008000000 */
[----:B------:R-:W-:-:S04]  /*11c0*/  DADD R20, R6, R20 ;  /* 0x0000000006147229 */ /* 0x000fc80000000014 */
[----:B------:R-:W-:Y:S01]  /*11d0*/  ISETP.GE.AND P0, PT, R36, UR12, PT ;  /* 0x0000000c24007c0c */ /* 0x000fe2000bf06270 */
[----:B--2---:R-:W-:-:S12]  /*11e0*/  DFMA R22, R18, R6, R22 ;  /* 0x000000061216722b */ /* 0x004fd80000000016 */
[----:B0-----:R-:W-:Y:S05]  /*11f0*/  @!P0 BRA `(.L_x_21) ;  /* 0xfffffff800488947 */ /* 0x001fea000383ffff */
.L_x_14:
[----:B------:R-:W-:Y:S05]  /*1200*/  BSYNC.RECONVERGENT B0 ;  /* 0x0000000000007941 */ /* 0x000fea0003800200 */
.L_x_13:
[----:B------:R0:W-:Y:S01]  /*1210*/  STG.E.64 desc[UR4][R28.64], R22 ;  /* 0x000000161c007986 */ /* 0x0001e2000c101b04 */
[----:B------:R-:W-:-:S03]  /*1220*/  UISETP.GE.U32.AND UP0, UPT, UR7, 0x2, UPT ;  /* 0x000000020700788c */ /* 0x000fc6000bf06070 */
[----:B------:R0:W-:Y:S06]  /*1230*/  STG.E.64 desc[UR4][R26.64], R20 ;  /* 0x000000141a007986 */ /* 0x0001ec000c101b04 */
[----:B------:R-:W-:Y:S05]  /*1240*/  BRA.U !UP0, `(.L_x_22) ;  /* 0x0000000108507547 */ /* 0x000fea000b800000 */
[----:B------:R-:W-:-:S07]  /*1250*/  IMAD.U32 R2, RZ, RZ, UR7 ;  /* 0x00000007ff027e24 */ /* 0x000fce000f8e00ff */
.L_x_25:
[----:B------:R-:W-:Y:S01]  /*1260*/  SHF.R.U32.HI R13, RZ, 0x1, R2 ;  /* 0x00000001ff0d7819 */ /* 0x000fe20000011602 */
[----:B------:R-:W-:Y:S01]  /*1270*/  BAR.SYNC.DEFER_BLOCKING 0x0 ;  /* 0x0000000000007b1d */ /* 0x000fe20000010000 */
[----:B------:R-:W-:Y:S02]  /*1280*/  ISETP.GT.U32.AND P1, PT, R2, 0x3, PT ;  /* 0x000000030200780c */ /* 0x000fe40003f24070 */
[----:B------:R-:W-:-:S03]  /*1290*/  ISETP.GE.U32.AND P0, PT, R0, R13, PT ;  /* 0x0000000d0000720c */ /* 0x000fc60003f06070 */
[----:B------:R-:W-:Y:S10]  /*12a0*/  BSSY.RECONVERGENT B0, `(.L_x_23) ;  /* 0x000000c000007945 */ /* 0x000ff40003800200 */
[----:B--2---:R-:W-:Y:S05]  /*12b0*/  @P0 BRA `(.L_x_24) ;  /* 0x0000000000280947 */ /* 0x004fea0003800000 */
[C---:B------:R-:W-:Y:S01]  /*12c0*/  IMAD.WIDE.U32 R4, R13.reuse, 0x8, R26 ;  /* 0x000000080d047825 */ /* 0x040fe200078e001a */
[----:B-1----:R-:W2:Y:S05]  /*12d0*/  LDG.E.64 R6, desc[UR4][R26.64] ;  /* 0x000000041a067981 */ /* 0x002eaa000c1e1b00 */
[----:B------:R-:W2:Y:S01]  /*12e0*/  LDG.E.64 R4, desc[UR4][R4.64] ;  /* 0x0000000404047981 */ /* 0x000ea2000c1e1b00 */
[----:B------:R-:W-:Y:S01]  /*12f0*/  IMAD.WIDE.U32 R8, R13, 0x8, R28 ;  /* 0x000000080d087825 */ /* 0x000fe200078e001c */
[----:B--2---:R-:W-:-:S07]  /*1300*/  DADD R6, R4, R6 ;  /* 0x0000000004067229 */ /* 0x004fce0000000006 */
[----:B------:R2:W-:Y:S04]  /*1310*/  STG.E.64 desc[UR4][R26.64], R6 ;  /* 0x000000061a007986 */ /* 0x0005e8000c101b04 */
[----:B------:R-:W3:Y:S04]  /*1320*/  LDG.E.64 R8, desc[UR4][R8.64] ;  /* 0x0000000408087981 */ /* 0x000ee8000c1e1b00 */
[----:B------:R-:W3:Y:S02]  /*1330*/  LDG.E.64 R10, desc[UR4][R28.64] ;  /* 0x000000041c0a7981 */ /* 0x000ee4000c1e1b00 */
[----:B---3--:R-:W-:-:S07]  /*1340*/  DADD R10, R8, R10 ;  /* 0x00000000080a7229 */ /* 0x008fce000000000a */
[----:B------:R2:W-:Y:S04]  /*1350*/  STG.E.64 desc[UR4][R28.64], R10 ;  /* 0x0000000a1c007986 */ /* 0x0005e8000c101b04 */
.L_x_24:
[----:B------:R-:W-:Y:S05]  /*1360*/  BSYNC.RECONVERGENT B0 ;  /* 0x0000000000007941 */ /* 0x000fea0003800200 */
.L_x_23:
[----:B------:R-:W-:Y:S01]  /*1370*/  IMAD.MOV.U32 R2, RZ, RZ, R13 ;  /* 0x000000ffff027224 */ /* 0x000fe200078e000d */
[----:B------:R-:W-:Y:S06]  /*1380*/  @P1 BRA `(.L_x_25) ;  /* 0xfffffffc00b41947 */ /* 0x000fec000383ffff */
.L_x_22:
[----:B-12---:R-:W1:Y:S08]  /*1390*/  LDC.64 R6, c[0x0][0x3c8] ;  /* 0x0000f200ff067b82 */ /* 0x006e700000000a00 */
[----:B------:R-:W-:Y:S06]  /*13a0*/  BAR.SYNC.DEFER_BLOCKING 0x0 ;  /* 0x0000000000007b1d */ /* 0x000fec0000010000 */
[----:B------:R-:W2:Y:S01]  /*13b0*/  LDCU.128 UR8, c[0x0][0x390] ;  /* 0x00007200ff0877ac */ /* 0x000ea20008000c00 */
[----:B-1----:R-:W2:Y:S02]  /*13c0*/  LDG.E.64 R4, desc[UR4][R6.64] ;  /* 0x0000000406047981 */ /* 0x002ea4000c1e1b00 */
[----:B--2---:R-:W-:-:S06]  /*13d0*/  DSETP.GEU.AND P0, PT, R4, UR8, PT ;  /* 0x0000000804007e2a */ /* 0x004fcc000bf0e000 */
[----:B-----5:R-:W-:-:S06]  /*13e0*/  DSETP.GT.OR P0, PT, R24, UR8, !P0 ;  /* 0x0000000818007e2a */ /* 0x020fcc000c704400 */
[----:B------:R-:W-:Y:S02]  /*13f0*/  FSEL R18, R32, RZ, !P0 ;  /* 0x000000ff20127208 */ /* 0x000fe40004000000 */
[----:B------:R-:W-:Y:S02]  /*1400*/  FSEL R19, R33, -1.875, !P0 ;  /* 0xbff0000021137808 */ /* 0x000fe40004000000 */
[----:B0-----:R-:W-:Y:S02]  /*1410*/  FSEL R20, R30, RZ, !P0 ;  /* 0x000000ff1e147208 */ /* 0x001fe40004000000 */
[----:B------:R-:W-:-:S06]  /*1420*/  FSEL R21, R31, 1.875, !P0 ;  /* 0x3ff000001f157808 */ /* 0x000fcc0004000000 */
[----:B------:R-:W-:-:S08]  /*1430*/  DADD R4, -R18, R20 ;  /* 0x0000000012047229 */ /* 0x000fd00000000114 */
[----:B------:R-:W-:-:S14]  /*1440*/  DSETP.GT.AND P0, PT, R4, UR10, PT ;  /* 0x0000000a04007e2a */ /* 0x000fdc000bf04000 */
[----:B------:R-:W-:Y:S05]  /*1450*/  @!P0 BRA `(.L_x_26) ;  /* 0x0000000800848947 */ /* 0x000fea0003800000 */
.L_x_40:
[----:B0-----:R-:W0:Y:S01]  /*1460*/  LDCU UR8, c[0x0][0x3a8] ;  /* 0x00007500ff0877ac */ /* 0x001e220008000800 */
[----:B------:R-:W-:Y:S01]  /*1470*/  DADD R34, R20, R18 ;  /* 0x0000000014227229 */ /* 0x000fe20000000012 */
[----:B------:R-:W-:Y:S01]  /*1480*/  BSSY.RECONVERGENT B0, `(.L_x_27) ;  /* 0x000007a000007945 */ /* 0x000fe20003800200 */
[----:B------:R-:W-:Y:S01]  /*1490*/  CS2R R22, SRZ ;  /* 0x0000000000167805 */ /* 0x000fe2000001ff00 */
[----:B------:R-:W1:Y:S01]  /*14a0*/  LDCU UR12, c[0x0][0x3a8] ;  /* 0x00007500ff0c77ac */ /* 0x000e620008000800 */
[----:B------:R-:W-:Y:S01]  /*14b0*/  CS2R R24, SRZ ;  /* 0x0000000000187805 */ /* 0x000fe2000001ff00 */
[----:B------:R-:W2:Y:S03]  /*14c0*/  LDCU UR9, c[0x0][0x3a4] ;  /* 0x00007480ff0977ac */ /* 0x000ea60008000800 */
[----:B------:R-:W-:Y:S01]  /*14d0*/  DMUL R34, R34, 0.5 ;  /* 0x3fe0000022227828 */ /* 0x000fe20000000000 */
[----:B------:R-:W-:Y:S01]  /*14e0*/  BAR.SYNC.DEFER_BLOCKING 0x0 ;  /* 0x0000000000007b1d */ /* 0x000fe20000010000 */
[----:B0-----:R-:W-:-:S13]  /*14f0*/  ISETP.GE.AND P0, PT, R0, UR8, PT ;  /* 0x0000000800007c0c */ /* 0x001fda000bf06270 */
[----:B-12---:R-:W-:Y:S05]  /*1500*/  @P0 BRA `(.L_x_28) ;  /* 0x0000000400c40947 */ /* 0x006fea0003800000 */
[----:B------:R-:W-:Y:S01]  /*1510*/  IMAD.MOV.U32 R32, RZ, RZ, R0 ;  /* 0x000000ffff207224 */ /* 0x000fe200078e0000 */
[----:B------:R-:W-:Y:S02]  /*1520*/  CS2R R24, SRZ ;  /* 0x0000000000187805 */ /* 0x000fe4000001ff00 */
[----:B------:R-:W-:-:S07]  /*1530*/  CS2R R22, SRZ ;  /* 0x0000000000167805 */ /* 0x000fce000001ff00 */
.L_x_35:
[----:B------:R-:W0:Y:S08]  /*1540*/  LDC.64 R30, c[0x0][0x380] ;  /* 0x0000e000ff1e7b82 */ /* 0x000e300000000a00 */
[----:B------:R-:W1:Y:S01]  /*1550*/  LDC.64 R8, c[0x0][0x3a0] ;  /* 0x0000e800ff087b82 */ /* 0x000e620000000a00 */
[----:B0-----:R-:W-:-:S05]  /*1560*/  IMAD.WIDE R30, R32, 0x8, R30 ;  /* 0x00000008201e7825 */ /* 0x001fca00078e021e */
[----:B------:R-:W2:Y:S01]  /*1570*/  LDG.E.64 R4, desc[UR4][R30.64] ;  /* 0x000000041e047981 */ /* 0x000ea2000c1e1b00 */
[----:B------:R-:W1:Y:S01]  /*1580*/  MUFU.RCP64H R7, UR9 ;  /* 0x0000000900077d08 */ /* 0x000e620008001800 */
[----:B------:R-:W-:Y:S01]  /*1590*/  IMAD.MOV.U32 R6, RZ, RZ, 0x1 ;  /* 0x00000001ff067424 */ /* 0x000fe200078e00ff */
[----:B------:R-:W-:Y:S05]  /*15a0*/  BSSY.RECONVERGENT B1, `(.L_x_29) ;  /* 0x0000010000017945 */ /* 0x000fea0003800200 */
[----:B-1----:R-:W-:-:S08]  /*15b0*/  DFMA R10, R6, -R8, 1 ;  /* 0x3ff00000060a742b */ /* 0x002fd00000000808 */
        /* <DEDUP_REMOVED lines=14> */
.L_x_30:
[----:B------:R-:W-:Y:S05]  /*16a0*/  BSYNC.RECONVERGENT B1 ;  /* 0x0000000000017941 */ /* 0x000fea0003800200 */
.L_x_29:
        /* <DEDUP_REMOVED lines=59> */
.L_x_32:
[----:B------:R-:W-:Y:S05]  /*1a60*/  BSYNC.RECONVERGENT B1 ;  /* 0x0000000000017941 */ /* 0x000fea0003800200 */
.L_x_31:
        /* <DEDUP_REMOVED lines=17> */
.L_x_34:
[----:B------:R-:W-:Y:S05]  /*1b80*/  BSYNC.RECONVERGENT B1 ;  /* 0x0000000000017941 */ /* 0x000fea0003800200 */
.L_x_33:
        /* <DEDUP_REMOVED lines=9> */
.L_x_28:
[----:B------:R-:W-:Y:S05]  /*1c20*/  BSYNC.RECONVERGENT B0 ;  /* 0x0000000000007941 */ /* 0x000fea0003800200 */
.L_x_27:
[----:B------:R0:W-:Y:S01]  /*1c30*/  STG.E.64 desc[UR4][R28.64], R22 ;  /* 0x000000161c007986 */ /* 0x0001e2000c101b04 */
[----:B------:R-:W-:-:S03]  /*1c40*/  UISETP.GE.U32.AND UP0, UPT, UR7, 0x2, UPT ;  /* 0x000000020700788c */ /* 0x000fc6000bf06070 */
[----:B------:R0:W-:Y:S06]  /*1c50*/  STG.E.64 desc[UR4][R26.64], R24 ;  /* 0x000000181a007986 */ /* 0x0001ec000c101b04 */
[----:B------:R-:W-:Y:S05]  /*1c60*/  BRA.U !UP0, `(.L_x_36) ;  /* 0x0000000108507547 */ /* 0x000fea000b800000 */
[----:B------:R-:W-:-:S07]  /*1c70*/  IMAD.U32 R2, RZ, RZ, UR7 ;  /* 0x00000007ff027e24 */ /* 0x000fce000f8e00ff */
.L_x_39:
        /* <DEDUP_REMOVED lines=16> */
.L_x_38:
[----:B------:R-:W-:Y:S05]  /*1d80*/  BSYNC.RECONVERGENT B0 ;  /* 0x0000000000007941 */ /* 0x000fea0003800200 */
.L_x_37:
[----:B------:R-:W-:Y:S01]  /*1d90*/  IMAD.MOV.U32 R2, RZ, RZ, R13 ;  /* 0x000000ffff027224 */ /* 0x000fe200078e000d */
[----:B------:R-:W-:Y:S06]  /*1da0*/  @P1 BRA `(.L_x_39) ;  /* 0xfffffffc00b41947 */ /* 0x000fec000383ffff */
.L_x_36:
[----:B-1----:R-:W1:Y:S08]  /*1db0*/  LDC.64 R6, c[0x0][0x3c8] ;  /* 0x0000f200ff067b82 */ /* 0x002e700000000a00 */
[----:B------:R-:W-:Y:S06]  /*1dc0*/  BAR.SYNC.DEFER_BLOCKING 0x0 ;  /* 0x0000000000007b1d */ /* 0x000fec0000010000 */
[----:B------:R-:W2:Y:S01]  /*1dd0*/  LDCU.128 UR8, c[0x0][0x390] ;  /* 0x00007200ff0877ac */ /* 0x000ea20008000c00 */
[----:B-1----:R-:W2:Y:S02]  /*1de0*/  LDG.E.64 R4, desc[UR4][R6.64] ;  /* 0x0000000406047981 */ /* 0x002ea4000c1e1b00 */
[----:B--2---:R-:W-:-:S06]  /*1df0*/  DSETP.GT.AND P0, PT, R4, UR8, PT ;  /* 0x0000000804007e2a */ /* 0x004fcc000bf04000 */
[----:B------:R-:W-:Y:S02]  /*1e00*/  FSEL R19, R19, R35, P0 ;  /* 0x0000002313137208 */ /* 0x000fe40000000000 */
[----:B------:R-:W-:Y:S02]  /*1e10*/  FSEL R18, R18, R34, P0 ;  /* 0x0000002212127208 */ /* 0x000fe40000000000 */
[----:B------:R-:W-:Y:S02]  /*1e20*/  FSEL R20, R34, R20, P0 ;  /* 0x0000001422147208 */ /* 0x000fe40000000000 */
[----:B------:R-:W-:-:S06]  /*1e30*/  FSEL R21, R35, R21, P0 ;  /* 0x0000001523157208 */ /* 0x000fcc0000000000 */
[----:B------:R-:W-:-:S08]  /*1e40*/  DADD R4, -R18, R20 ;  /* 0x0000000012047229 */ /* 0x000fd00000000114 */
[----:B------:R-:W-:-:S14]  /*1e50*/  DSETP.GT.AND P0, PT, R4, UR10, PT ;  /* 0x0000000a04007e2a */ /* 0x000fdc000bf04000 */
[----:B------:R-:W-:Y:S05]  /*1e60*/  @P0 BRA `(.L_x_40) ;  /* 0xfffffff4007c0947 */ /* 0x000fea000383ffff */
.L_x_26:
[----:B------:R-:W-:-:S13]  /*1e70*/  ISETP.NE.AND P0, PT, R0, RZ, PT ;  /* 0x000000ff0000720c */ /* 0x000fda0003f05270 */
[----:B------:R-:W-:Y:S05]  /*1e80*/  @P0 EXIT ;  /* 0x000000000000094d */ /* 0x000fea0003800000 */
[----:B------:R-:W1:Y:S08]  /*1e90*/  LDC.64 R6, c[0x0][0x388] ;  /* 0x0000e200ff067b82 */ /* 0x000e700000000a00 */
[----:B------:R-:W2:Y:S01]  /*1ea0*/  LDC.64 R2, c[0x0][0x3b8] ;  /* 0x0000ee00ff027b82 */ /* 0x000ea20000000a00 */
[----:B-1----:R-:W-:Y:S04]  /*1eb0*/  STG.E.64 desc[UR4][R6.64], R34 ;  /* 0x0000002206007986 */ /* 0x002fe8000c101b04 */
[----:B--2---:R-:W2:Y:S03]  /*1ec0*/  LDG.E.64 R2, desc[UR4][R2.64] ;  /* 0x0000000402027981 */ /* 0x004ea6000c1e1b00 */
[----:B------:R-:W2:Y:S02]  /*1ed0*/  LDC.64 R4, c[0x0][0x3c0] ;  /* 0x0000f000ff047b82 */ /* 0x000ea40000000a00 */
[----:B--2---:R-:W-:Y:S01]  /*1ee0*/  STG.E.64 desc[UR4][R4.64], R2 ;  /* 0x0000000204007986 */ /* 0x004fe2000c101b04 */
[----:B------:R-:W-:Y:S05]  /*1ef0*/  EXIT ;  /* 0x000000000000794d */ /* 0x000fea0003800000 */
        .weak           $__internal_0_$__cuda_sm20_dblrcp_rn_slowpath_v3
        .type           $__internal_0_$__cuda_sm20_dblrcp_rn_slowpath_v3,@function
        .size           $__internal_0_$__cuda_sm20_dblrcp_rn_slowpath_v3,($__internal_1_$__cuda_sm20_div_rn_f64_full - $__internal_0_$__cuda_sm20_dblrcp_rn_slowpath_v3)
$__internal_0_$__cuda_sm20_dblrcp_rn_slowpath_v3:
[----:B------:R-:W-:Y:S01]  /*1f00*/  IMAD.MOV.U32 R9, RZ, RZ, R5 ;  /* 0x000000ffff097224 */ /* 0x000fe200078e0005 */
[----:B------:R-:W-:Y:S05]  /*1f10*/  BSSY.RECONVERGENT B2, `(.L_x_41) ;  /* 0x0000023000027945 */ /* 0x000fea0003800200 */
[----:B------:R-:W-:-:S14]  /*1f20*/  DSETP.GTU.AND P0, PT, |R8|, +INF , PT ;  /* 0x7ff000000800742a */ /* 0x000fdc0003f0c200 */
[----:B------:R-:W-:Y:S05]  /*1f30*/  @P0 BRA `(.L_x_42) ;  /* 0x0000000000780947 */ /* 0x000fea0003800000 */
[----:B------:R-:W-:-:S05]  /*1f40*/  LOP3.LUT R5, R5, 0x7fffffff, RZ, 0xc0, !PT ;  /* 0x7fffffff05057812 */ /* 0x000fca00078ec0ff */
[----:B------:R-:W-:-:S05]  /*1f50*/  VIADD R6, R5, 0xffffffff ;  /* 0xffffffff05067836 */ /* 0x000fca0000000000 */
[----:B------:R-:W-:-:S13]  /*1f60*/  ISETP.GE.U32.AND P0, PT, R6, 0x7fefffff, PT ;  /* 0x7fefffff0600780c */ /* 0x000fda0003f06070 */
[----:B------:R-:W-:Y:S01]  /*1f70*/  @P0 LOP3.LUT R7, R9, 0x7ff00000, RZ, 0x3c, !PT ;  /* 0x7ff0000009070812 */ /* 0x000fe200078e3cff */
[----:B------:R-:W-:Y:S01]  /*1f80*/  @P0 IMAD.MOV.U32 R6, RZ, RZ, RZ ;  /* 0x000000ffff060224 */ /* 0x000fe200078e00ff */
[----:B------:R-:W-:Y:S06]  /*1f90*/  @P0 BRA `(.L_x_43) ;  /* 0x0000000000680947 */ /* 0x000fec0003800000 */
[----:B------:R-:W-:-:S13]  /*1fa0*/  ISETP.GE.U32.AND P0, PT, R5, 0x1000001, PT ;  /* 0x010000010500780c */ /* 0x000fda0003f06070 */
[----:B------:R-:W-:Y:S05]  /*1fb0*/  @!P0 BRA `(.L_x_44) ;  /* 0x0000000000348947 */ /* 0x000fea0003800000 */
[----:B------:R-:W-:Y:S02]  /*1fc0*/  VIADD R7, R9, 0xc0200000 ;  /* 0xc020000009077836 */ /* 0x000fe40000000000 */
[----:B------:R-:W-:Y:S02]  /*1fd0*/  IMAD.MOV.U32 R6, RZ, RZ, R8 ;  /* 0x000000ffff067224 */ /* 0x000fe400078e0008 */
[----:B------:R-:W0:Y:S04]  /*1fe0*/  MUFU.RCP64H R5, R7 ;  /* 0x0000000700057308 */ /* 0x000e280000001800 */
[----:B0-----:R-:W-:-:S08]  /*1ff0*/  DFMA R10, -R6, R4, 1 ;  /* 0x3ff00000060a742b */ /* 0x001fd00000000104 */
[----:B------:R-:W-:-:S08]  /*2000*/  DFMA R10, R10, R10, R10 ;  /* 0x0000000a0a0a722b */ /* 0x000fd0000000000a */
[----:B------:R-:W-:-:S08]  /*2010*/  DFMA R10, R4, R10, R4 ;  /* 0x0000000a040a722b */ /* 0x000fd00000000004 */
[----:B------:R-:W-:-:S08]  /*2020*/  DFMA R4, -R6, R10, 1 ;  /* 0x3ff000000604742b */ /* 0x000fd0000000010a */
[----:B------:R-:W-:-:S08]  /*2030*/  DFMA R4, R10, R4, R10 ;  /* 0x000000040a04722b */ /* 0x000fd0000000000a */
[----:B------:R-:W-:-:S08]  /*2040*/  DMUL R4, R4, 2.2250738585072013831e-308 ;  /* 0x0010000004047828 */ /* 0x000fd00000000000 */
[----:B------:R-:W-:-:S08]  /*2050*/  DFMA R8, -R8, R4, 1 ;  /* 0x3ff000000808742b */ /* 0x000fd00000000104 */
[----:B------:R-:W-:-:S08]  /*2060*/  DFMA R8, R8, R8, R8 ;  /* 0x000000080808722b */ /* 0x000fd00000000008 */
[----:B------:R-:W-:Y:S01]  /*2070*/  DFMA R6, R4, R8, R4 ;  /* 0x000000080406722b */ /* 0x000fe20000000004 */
[----:B------:R-:W-:Y:S10]  /*2080*/  BRA `(.L_x_43) ;  /* 0x00000000002c7947 */ /* 0x000ff40003800000 */
.L_x_44:
[----:B------:R-:W-:-:S06]  /*2090*/  DMUL R8, R8, 8.11296384146066816958e+31 ;  /* 0x4690000008087828 */ /* 0x000fcc0000000000 */
[----:B------:R-:W0:Y:S02]  /*20a0*/  MUFU.RCP64H R5, R9 ;  /* 0x0000000900057308 */ /* 0x000e240000001800 */
[----:B0-----:R-:W-:-:S08]  /*20b0*/  DFMA R6, -R8, R4, 1 ;  /* 0x3ff000000806742b */ /* 0x001fd00000000104 */
[----:B------:R-:W-:-:S08]  /*20c0*/  DFMA R6, R6, R6, R6 ;  /* 0x000000060606722b */ /* 0x000fd00000000006 */
[----:B------:R-:W-:-:S08]  /*20d0*/  DFMA R6, R4, R6, R4 ;  /* 0x000000060406722b */ /* 0x000fd00000000004 */
[----:B------:R-:W-:-:S08]  /*20e0*/  DFMA R4, -R8, R6, 1 ;  /* 0x3ff000000804742b */ /* 0x000fd00000000106 */
[----:B------:R-:W-:-:S08]  /*20f0*/  DFMA R4, R6, R4, R6 ;  /* 0x000000040604722b */ /* 0x000fd00000000006 */
[----:B------:R-:W-:Y:S01]  /*2100*/  DMUL R6, R4, 8.11296384146066816958e+31 ;  /* 0x4690000004067828 */ /* 0x000fe20000000000 */
[----:B------:R-:W-:Y:S10]  /*2110*/  BRA `(.L_x_43) ;  /* 0x0000000000087947 */ /* 0x000ff40003800000 */
.L_x_42:
[----:B------:R-:W-:Y:S01]  /*2120*/  LOP3.LUT R7, R9, 0x80000, RZ, 0xfc, !PT ;  /* 0x0008000009077812 */ /* 0x000fe200078efcff */
[----:B------:R-:W-:-:S07]  /*2130*/  IMAD.MOV.U32 R6, RZ, RZ, R8 ;  /* 0x000000ffff067224 */ /* 0x000fce00078e0008 */
.L_x_43:
[----:B------:R-:W-:Y:S05]  /*2140*/  BSYNC.RECONVERGENT B2 ;  /* 0x0000000000027941 */ /* 0x000fea0003800200 */
.L_x_41:
[----:B------:R-:W-:Y:S02]  /*2150*/  IMAD.MOV.U32 R4, RZ, RZ, R2 ;  /* 0x000000ffff047224 */ /* 0x000fe400078e0002 */
[----:B------:R-:W-:-:S04]  /*2160*/  IMAD.MOV.U32 R5, RZ, RZ, 0x0 ;  /* 0x00000000ff057424 */ /* 0x000fc800078e00ff */
[----:B------:R-:W-:Y:S05]  /*2170*/  RET.REL.NODEC R4 `(_Z11fermiKernelPdS_dddiS_S_S_S_) ;  /* 0xffffffdc04a07950 */ /* 0x000fea0003c3ffff */
        .weak           $__internal_1_$__cuda_sm20_div_rn_f64_full
        .type           $__internal_1_$__cuda_sm20_div_rn_f64_full,@function
        .size           $__internal_1_$__cuda_sm20_div_rn_f64_full,(.L_x_52 - $__internal_1_$__cuda_sm20_div_rn_f64_full)
$__internal_1_$__cuda_sm20_div_rn_f64_full:
[C---:B------:R-:W-:Y:S01]  /*2180*/  FSETP.GEU.AND P0, PT, |R3|.reuse, 1.469367938527859385e-39, PT ;  /* 0x001000000300780b */ /* 0x040fe20003f0e200 */
[----:B------:R-:W-:Y:S01]  /*2190*/  IMAD.U32 R14, RZ, RZ, UR6 ;  /* 0x00000006ff0e7e24 */ /* 0x000fe2000f8e00ff */
[----:B------:R-:W-:Y:S01]  /*21a0*/  LOP3.LUT R4, R3, 0x800fffff, RZ, 0xc0, !PT ;  /* 0x800fffff03047812 */ /* 0x000fe200078ec0ff */
[----:B------:R-:W-:Y:S01]  /*21b0*/  IMAD.MOV.U32 R15, RZ, RZ, R3 ;  /* 0x000000ffff0f7224 */ /* 0x000fe200078e0003 */
[C---:B------:R-:W-:Y:S01]  /*21c0*/  FSETP.GEU.AND P2, PT, |R13|.reuse, 1.469367938527859385e-39, PT ;  /* 0x001000000d00780b */ /* 0x040fe20003f4e200 */
[----:B------:R-:W-:Y:S01]  /*21d0*/  IMAD.U32 R16, RZ, RZ, UR6 ;  /* 0x00000006ff107e24 */ /* 0x000fe2000f8e00ff */
[----:B------:R-:W-:Y:S01]  /*21e0*/  LOP3.LUT R17, R4, 0x3ff00000, RZ, 0xfc, !PT ;  /* 0x3ff0000004117812 */ /* 0x000fe200078efcff */
[----:B------:R-:W-:Y:S01]  /*21f0*/  IMAD.MOV.U32 R40, RZ, RZ, 0x1 ;  /* 0x00000001ff287424 */ /* 0x000fe200078e00ff */
[----:B------:R-:W-:Y:S01]  /*2200*/  LOP3.LUT R4, R13, 0x7ff00000, RZ, 0xc0, !PT ;  /* 0x7ff000000d047812 */ /* 0x000fe200078ec0ff */
[----:B------:R-:W-:Y:S01]  /*2210*/  IMAD.MOV.U32 R10, RZ, RZ, R12 ;  /* 0x000000ffff0a7224 */ /* 0x000fe200078e000c */
[----:B------:R-:W-:Y:S01]  /*2220*/  LOP3.LUT R7, R3, 0x7ff00000, RZ, 0xc0, !PT ;  /* 0x7ff0000003077812 */ /* 0x000fe200078ec0ff */
[----:B------:R-:W-:Y:S02]  /*2230*/  BSSY.RECONVERGENT B2, `(.L_x_45) ;  /* 0x000004f000027945 */ /* 0x000fe40003800200 */
[----:B------:R-:W-:Y:S01]  /*2240*/  @!P0 DMUL R16, R14, 8.98846567431157953865e+307 ;  /* 0x7fe000000e108828 */ /* 0x000fe20000000000 */
[----:B------:R-:W-:-:S03]  /*2250*/  ISETP.GE.U32.AND P1, PT, R4, R7, PT ;  /* 0x000000070400720c */ /* 0x000fc60003f26070 */
[----:B------:R-:W-:Y:S01]  /*2260*/  @!P2 LOP3.LUT R5, R15, 0x7ff00000, RZ, 0xc0, !PT ;  /* 0x7ff000000f05a812 */ /* 0x000fe200078ec0ff */
[----:B------:R-:W-:Y:S01]  /*2270*/  @!P2 IMAD.MOV.U32 R38, RZ, RZ, RZ ;  /* 0x000000ffff26a224 */ /* 0x000fe200078e00ff */
[----:B------:R-:W0:Y:S02]  /*2280*/  MUFU.RCP64H R41, R17 ;  /* 0x0000001100297308 */ /* 0x000e240000001800 */
[----:B------:R-:W-:Y:S01]  /*2290*/  @!P2 ISETP.GE.U32.AND P3, PT, R4, R5, PT ;  /* 0x000000050400a20c */ /* 0x000fe20003f66070 */
[----:B------:R-:W-:Y:S01]  /*22a0*/  IMAD.MOV.U32 R5, RZ, RZ, 0x1ca00000 ;  /* 0x1ca00000ff057424 */ /* 0x000fe200078e00ff */
[----:B------:R-:W-:-:S04]  /*22b0*/  @!P0 LOP3.LUT R7, R17, 0x7ff00000, RZ, 0xc0, !PT ;  /* 0x7ff0000011078812 */ /* 0x000fc800078ec0ff */
[----:B------:R-:W-:-:S04]  /*22c0*/  SEL R11, R5, 0x63400000, !P1 ;  /* 0x63400000050b7807 */ /* 0x000fc80004800000 */
[----:B------:R-:W-:Y:S01]  /*22d0*/  LOP3.LUT R11, R11, 0x800fffff, R13, 0xf8, !PT ;  /* 0x800fffff0b0b7812 */ /* 0x000fe200078ef80d */
[----:B0-----:R-:W-:-:S08]  /*22e0*/  DFMA R8, R40, -R16, 1 ;  /* 0x3ff000002808742b */ /* 0x001fd00000000810 */
[----:B------:R-:W-:-:S08]  /*22f0*/  DFMA R8, R8, R8, R8 ;  /* 0x000000080808722b */ /* 0x000fd00000000008 */
[----:B------:R-:W-:Y:S01]  /*2300*/  DFMA R40, R40, R8, R40 ;  /* 0x000000082828722b */ /* 0x000fe20000000028 */
[----:B------:R-:W-:-:S04]  /*2310*/  @!P2 SEL R9, R5, 0x63400000, !P3 ;  /* 0x634000000509a807 */ /* 0x000fc80005800000 */
[----:B------:R-:W-:-:S03]  /*2320*/  @!P2 LOP3.LUT R6, R9, 0x80000000, R13, 0xf8, !PT ;  /* 0x800000000906a812 */ /* 0x000fc600078ef80d */
[----:B------:R-:W-:Y:S01]  /*2330*/  DFMA R8, R40, -R16, 1 ;  /* 0x3ff000002808742b */ /* 0x000fe20000000810 */
[----:B------:R-:W-:Y:S01]  /*2340*/  @!P2 LOP3.LUT R39, R6, 0x100000, RZ, 0xfc, !PT ;  /* 0x001000000627a812 */ /* 0x000fe200078efcff */
[----:B------:R-:W-:-:S05]  /*2350*/  IMAD.MOV.U32 R6, RZ, RZ, R4 ;  /* 0x000000ffff067224 */ /* 0x000fca00078e0004 */
[----:B------:R-:W-:Y:S02]  /*2360*/  @!P2 DFMA R10, R10, 2, -R38 ;  /* 0x400000000a0aa82b */ /* 0x000fe40000000826 */
[----:B------:R-:W-:-:S08]  /*2370*/  DFMA R40, R40, R8, R40 ;  /* 0x000000082828722b */ /* 0x000fd00000000028 */
[----:B------:R-:W-:Y:S01]  /*2380*/  @!P2 LOP3.LUT R6, R11, 0x7ff00000, RZ, 0xc0, !PT ;  /* 0x7ff000000b06a812 */ /* 0x000fe200078ec0ff */
[----:B------:R-:W-:-:S04]  /*2390*/  DMUL R38, R40, R10 ;  /* 0x0000000a28267228 */ /* 0x000fc80000000000 */
[----:B------:R-:W-:-:S04]  /*23a0*/  VIADD R8, R6, 0xffffffff ;  /* 0xffffffff06087836 */ /* 0x000fc80000000000 */
[----:B------:R-:W-:Y:S01]  /*23b0*/  DFMA R42, R38, -R16, R10 ;  /* 0x80000010262a722b */ /* 0x000fe2000000000a */
[----:B------:R-:W-:Y:S01]  /*23c0*/  ISETP.GT.U32.AND P0, PT, R8, 0x7feffffe, PT ;  /* 0x7feffffe0800780c */ /* 0x000fe20003f04070 */
[----:B------:R-:W-:-:S05]  /*23d0*/  VIADD R8, R7, 0xffffffff ;  /* 0xffffffff07087836 */ /* 0x000fca0000000000 */
[----:B------:R-:W-:Y:S01]  /*23e0*/  ISETP.GT.U32.OR P0, PT, R8, 0x7feffffe, P0 ;  /* 0x7feffffe0800780c */ /* 0x000fe20000704470 */
[----:B------:R-:W-:-:S12]  /*23f0*/  DFMA R8, R40, R42, R38 ;  /* 0x0000002a2808722b */ /* 0x000fd80000000026 */
[----:B------:R-:W-:Y:S05]  /*2400*/  @P0 BRA `(.L_x_46) ;  /* 0x0000000000700947 */ /* 0x000fea0003800000 */
[----:B------:R-:W-:-:S04]  /*2410*/  LOP3.LUT R7, R15, 0x7ff00000, RZ, 0xc0, !PT ;  /* 0x7ff000000f077812 */ /* 0x000fc800078ec0ff */
[CC--:B------:R-:W-:Y:S02]  /*2420*/  VIADDMNMX R6, R4.reuse, -R7.reuse, 0xb9600000, !PT ;  /* 0xb960000004067446 */ /* 0x0c0fe40007800907 */
[----:B------:R-:W-:Y:S02]  /*2430*/  ISETP.GE.U32.AND P0, PT, R4, R7, PT ;  /* 0x000000070400720c */ /* 0x000fe40003f06070 */
[----:B------:R-:W-:Y:S02]  /*2440*/  VIMNMX R6, PT, PT, R6, 0x46a00000, PT ;  /* 0x46a0000006067848 */ /* 0x000fe40003fe0100 */
[----:B------:R-:W-:-:S05]  /*2450*/  SEL R5, R5, 0x63400000, !P0 ;  /* 0x6340000005057807 */ /* 0x000fca0004000000 */
[----:B------:R-:W-:Y:S02]  /*2460*/  IMAD.IADD R5, R6, 0x1, -R5 ;  /* 0x0000000106057824 */ /* 0x000fe400078e0a05 */
[----:B------:R-:W-:Y:S02]  /*2470*/  IMAD.MOV.U32 R6, RZ, RZ, RZ ;  /* 0x000000ffff067224 */ /* 0x000fe400078e00ff */
[----:B------:R-:W-:-:S06]  /*2480*/  VIADD R7, R5, 0x7fe00000 ;  /* 0x7fe0000005077836 */ /* 0x000fcc0000000000 */
[----:B------:R-:W-:-:S10]  /*2490*/  DMUL R38, R8, R6 ;  /* 0x0000000608267228 */ /* 0x000fd40000000000 */
[----:B------:R-:W-:-:S13]  /*24a0*/  FSETP.GTU.AND P0, PT, |R39|, 1.469367938527859385e-39, PT ;  /* 0x001000002700780b */ /* 0x000fda0003f0c200 */
[----:B------:R-:W-:Y:S05]  /*24b0*/  @P0 BRA `(.L_x_47) ;  /* 0x0000000000980947 */ /* 0x000fea0003800000 */
[----:B------:R-:W-:Y:S01]  /*24c0*/  DFMA R10, R8, -R16, R10 ;  /* 0x80000010080a722b */ /* 0x000fe2000000000a */
[----:B------:R-:W-:-:S09]  /*24d0*/  IMAD.MOV.U32 R6, RZ, RZ, RZ ;  /* 0x000000ffff067224 */ /* 0x000fd200078e00ff */
[C---:B------:R-:W-:Y:S02]  /*24e0*/  FSETP.NEU.AND P0, PT, R11.reuse, RZ, PT ;  /* 0x000000ff0b00720b */ /* 0x040fe40003f0d000 */
[----:B------:R-:W-:-:S04]  /*24f0*/  LOP3.LUT R4, R11, 0x80000000, R15, 0x48, !PT ;  /* 0x800000000b047812 */ /* 0x000fc800078e480f */
[----:B------:R-:W-:-:S07]  /*2500*/  LOP3.LUT R7, R4, R7, RZ, 0xfc, !PT ;  /* 0x0000000704077212 */ /* 0x000fce00078efcff */
[----:B------:R-:W-:Y:S05]  /*2510*/  @!P0 BRA `(.L_x_47) ;  /* 0x0000000000808947 */ /* 0x000fea0003800000 */
[----:B------:R-:W-:Y:S01]  /*2520*/  IMAD.MOV R11, RZ, RZ, -R5 ;  /* 0x000000ffff0b7224 */ /* 0x000fe200078e0a05 */
[----:B------:R-:W-:Y:S01]  /*2530*/  DMUL.RP R6, R8, R6 ;  /* 0x0000000608067228 */ /* 0x000fe20000008000 */
[----:B------:R-:W-:Y:S01]  /*2540*/  IMAD.MOV.U32 R10, RZ, RZ, RZ ;  /* 0x000000ffff0a7224 */ /* 0x000fe200078e00ff */
[----:B------:R-:W-:-:S05]  /*2550*/  IADD3 R5, PT, PT, -R5, -0x43300000, RZ ;  /* 0xbcd0000005057810 */ /* 0x000fca0007ffe1ff */
[----:B------:R-:W-:-:S03]  /*2560*/  DFMA R10, R38, -R10, R8 ;  /* 0x8000000a260a722b */ /* 0x000fc60000000008 */
[----:B------:R-:W-:-:S07]  /*2570*/  LOP3.LUT R4, R7, R4, RZ, 0x3c, !PT ;  /* 0x0000000407047212 */ /* 0x000fce00078e3cff */
[----:B------:R-:W-:-:S04]  /*2580*/  FSETP.NEU.AND P0, PT, |R11|, R5, PT ;  /* 0x000000050b00720b */ /* 0x000fc80003f0d200 */
[----:B------:R-:W-:Y:S02]  /*2590*/  FSEL R6, R6, R38, !P0 ;  /* 0x0000002606067208 */ /* 0x000fe40004000000 */
[----:B------:R-:W-:-:S03]  /*25a0*/  FSEL R39, R4, R39, !P0 ;  /* 0x0000002704277208 */ /* 0x000fc60004000000 */
[----:B------:R-:W-:Y:S01]  /*25b0*/  IMAD.MOV.U32 R38, RZ, RZ, R6 ;  /* 0x000000ffff267224 */ /* 0x000fe200078e0006 */
[----:B------:R-:W-:Y:S06]  /*25c0*/  BRA `(.L_x_47) ;  /* 0x0000000000547947 */ /* 0x000fec0003800000 */
.L_x_46:
[----:B------:R-:W-:-:S14]  /*25d0*/  DSETP.NAN.AND P0, PT, R12, R12, PT ;  /* 0x0000000c0c00722a */ /* 0x000fdc0003f08000 */
[----:B------:R-:W-:Y:S05]  /*25e0*/  @P0 BRA `(.L_x_48) ;  /* 0x0000000000440947 */ /* 0x000fea0003800000 */
[----:B------:R-:W-:-:S14]  /*25f0*/  DSETP.NAN.AND P0, PT, R14, R14, PT ;  /* 0x0000000e0e00722a */ /* 0x000fdc0003f08000 */
[----:B------:R-:W-:Y:S05]  /*2600*/  @P0 BRA `(.L_x_49) ;  /* 0x0000000000300947 */ /* 0x000fea0003800000 */
[----:B------:R-:W-:Y:S01]  /*2610*/  ISETP.NE.AND P0, PT, R6, R7, PT ;  /* 0x000000070600720c */ /* 0x000fe20003f05270 */
[----:B------:R-:W-:Y:S02]  /*2620*/  IMAD.MOV.U32 R38, RZ, RZ, 0x0 ;  /* 0x00000000ff267424 */ /* 0x000fe400078e00ff */
[----:B------:R-:W-:-:S10]  /*2630*/  IMAD.MOV.U32 R39, RZ, RZ, -0x80000 ;  /* 0xfff80000ff277424 */ /* 0x000fd400078e00ff */
[----:B------:R-:W-:Y:S05]  /*2640*/  @!P0 BRA `(.L_x_47) ;  /* 0x0000000000348947 */ /* 0x000fea0003800000 */
[----:B------:R-:W-:Y:S02]  /*2650*/  ISETP.NE.AND P0, PT, R6, 0x7ff00000, PT ;  /* 0x7ff000000600780c */ /* 0x000fe40003f05270 */
[----:B------:R-:W-:Y:S02]  /*2660*/  LOP3.LUT R39, R13, 0x80000000, R15, 0x48, !PT ;  /* 0x800000000d277812 */ /* 0x000fe400078e480f */
[----:B------:R-:W-:-:S13]  /*2670*/  ISETP.EQ.OR P0, PT, R7, RZ, !P0 ;  /* 0x000000ff0700720c */ /* 0x000fda0004702670 */
[----:B------:R-:W-:Y:S01]  /*2680*/  @P0 LOP3.LUT R4, R39, 0x7ff00000, RZ, 0xfc, !PT ;  /* 0x7ff0000027040812 */ /* 0x000fe200078efcff */
[----:B------:R-:W-:Y:S02]  /*2690*/  @!P0 IMAD.MOV.U32 R38, RZ, RZ, RZ ;  /* 0x000000ffff268224 */ /* 0x000fe400078e00ff */
[----:B------:R-:W-:Y:S02]  /*26a0*/  @P0 IMAD.MOV.U32 R38, RZ, RZ, RZ ;  /* 0x000000ffff260224 */ /* 0x000fe400078e00ff */
[----:B------:R-:W-:Y:S01]  /*26b0*/  @P0 IMAD.MOV.U32 R39, RZ, RZ, R4 ;  /* 0x000000ffff270224 */ /* 0x000fe200078e0004 */
[----:B------:R-:W-:Y:S06]  /*26c0*/  BRA `(.L_x_47) ;  /* 0x0000000000147947 */ /* 0x000fec0003800000 */
.L_x_49:
[----:B------:R-:W-:Y:S01]  /*26d0*/  LOP3.LUT R39, R15, 0x80000, RZ, 0xfc, !PT ;  /* 0x000800000f277812 */ /* 0x000fe200078efcff */
[----:B------:R-:W-:Y:S01]  /*26e0*/  IMAD.MOV.U32 R38, RZ, RZ, R14 ;  /* 0x000000ffff267224 */ /* 0x000fe200078e000e */
[----:B------:R-:W-:Y:S06]  /*26f0*/  BRA `(.L_x_47) ;  /* 0x0000000000087947 */ /* 0x000fec0003800000 */
.L_x_48:
[----:B------:R-:W-:Y:S01]  /*2700*/  LOP3.LUT R39, R13, 0x80000, RZ, 0xfc, !PT ;  /* 0x000800000d277812 */ /* 0x000fe200078efcff */
[----:B------:R-:W-:-:S07]  /*2710*/  IMAD.MOV.U32 R38, RZ, RZ, R12 ;  /* 0x000000ffff267224 */ /* 0x000fce00078e000c */
.L_x_47:
[----:B------:R-:W-:Y:S05]  /*2720*/  BSYNC.RECONVERGENT B2 ;  /* 0x0000000000027941 */ /* 0x000fea0003800200 */
.L_x_45:
[----:B------:R-:W-:Y:S02]  /*2730*/  IMAD.MOV.U32 R4, RZ, RZ, R2 ;  /* 0x000000ffff047224 */ /* 0x000fe400078e0002 */
[----:B------:R-:W-:-:S04]  /*2740*/  IMAD.MOV.U32 R5, RZ, RZ, 0x0 ;  /* 0x00000000ff057424 */ /* 0x000fc800078e00ff */
[----:B------:R-:W-:Y:S05]  /*2750*/  RET.REL.NODEC R4 `(_Z11fermiKernelPdS_dddiS_S_S_S_) ;  /* 0xffffffd804287950 */ /* 0x000fea0003c3ffff */
.L_x_50:
[----:B------:R-:W-:-:S00]  /*2760*/  BRA `(.L_x_50) ;  /* 0xfffffffc00fc7947 */ /* 0x000fc0000383ffff */
[----:B------:R-:W-:-:S00]  /*2770*/  NOP ;  /* 0x0000000000007918 */ /* 0x000fc00000000000 */
        /* <DEDUP_REMOVED lines=8> */
.L_x_52:


//--------------------- .nv.shared.reserved.0     --------------------------
	.section	.nv.shared.reserved.0,"aw",@nobits
	.weak		__nv_reservedSMEM_offset_0_alias
	.size		__nv_reservedSMEM_offset_0_alias, 0, 64
	.other		__nv_reservedSMEM_offset_0_alias,@"STO_CUDA_RESERVED_SHARED STV_DEFAULT"
__nv_reservedSMEM_offset_0_alias:
	.zero		0
	.zero		64


//--------------------- .nv.constant0._Z11fermiKernelPdS_dddiS_S_S_S_ --------------------------
	.section	.nv.constant0._Z11fermiKernelPdS_dddiS_S_S_S_,"a",@progbits
	.sectionflags	@""
	.align	4
.nv.constant0._Z11fermiKernelPdS_dddiS_S_S_S_:
	.zero		976


//--------------------- SYMBOLS --------------------------

	.type		.nv.reservedSmem.offset0,@object
	.size		.nv.reservedSmem.offset0,0x4
